	.headerflags	@"EF_CUDA_TEXMODE_UNIFIED EF_CUDA_64BIT_ADDRESS EF_CUDA_ACCELERATORS EF_CUDA_SM90 EF_CUDA_VIRTUAL_SM(EF_CUDA_SM90)"
	.elftype	@"ET_EXEC"


//--------------------- .nv.info                  --------------------------
	.section	.nv.info,"",@"SHT_CUDA_INFO"
	.align	4


	//----- nvinfo : EIATTR_REGCOUNT
	.align		4
        /*0000*/ 	.byte	0x04, 0x2f
        /*0002*/ 	.short	(.L_73 - .L_72)
	.align		4
.L_72:
        /*0004*/ 	.word	index@(triton_poi_fused_grid_sampler_2d_linalg_vector_norm_sub_4)
        /*0008*/ 	.word	0x000000e4


	//----- nvinfo : EIATTR_MIN_STACK_SIZE
	.align		4
.L_73:
        /*000c*/ 	.byte	0x04, 0x12
        /*000e*/ 	.short	(.L_75 - .L_74)
	.align		4
.L_74:
        /*0010*/ 	.word	index@(triton_poi_fused_grid_sampler_2d_linalg_vector_norm_sub_4)
        /*0014*/ 	.word	0x00000000


	//----- nvinfo : EIATTR_FRAME_SIZE
	.align		4
.L_75:
        /*0018*/ 	.byte	0x04, 0x11
        /*001a*/ 	.short	(.L_77 - .L_76)
	.align		4
.L_76:
        /*001c*/ 	.word	index@(triton_poi_fused_grid_sampler_2d_linalg_vector_norm_sub_4)
        /*0020*/ 	.word	0x00000000


	//----- nvinfo : EIATTR_MIN_STACK_SIZE
	.align		4
.L_77:
        /*0024*/ 	.byte	0x04, 0x12
        /*0026*/ 	.short	(.L_79 - .L_78)
	.align		4
.L_78:
        /*0028*/ 	.word	index@(triton_poi_fused_grid_sampler_2d_linalg_vector_norm_sub_4)
        /*002c*/ 	.word	0x00000000
.L_79:


//--------------------- .nv.info.triton_poi_fused_grid_sampler_2d_linalg_vector_norm_sub_4 --------------------------
	.section	.nv.info.triton_poi_fused_grid_sampler_2d_linalg_vector_norm_sub_4,"",@"SHT_CUDA_INFO"
	.sectionflags	@""
	.align	4


	//----- nvinfo : EIATTR_CUDA_API_VERSION
	.align		4
        /*0000*/ 	.byte	0x04, 0x37
        /*0002*/ 	.short	(.L_81 - .L_80)
.L_80:
        /*0004*/ 	.word	0x0000007c


	//----- nvinfo : EIATTR_KPARAM_INFO
	.align		4
.L_81:
        /*0008*/ 	.byte	0x04, 0x17
        /*000a*/ 	.short	(.L_83 - .L_82)
.L_82:
        /*000c*/ 	.word	0x00000000
        /*0010*/ 	.short	0x0017
        /*0012*/ 	.short	0x00b8
        /*0014*/ 	.byte	0x00, 0xf0, 0x11, 0x00


	//----- nvinfo : EIATTR_KPARAM_INFO
	.align		4
.L_83:
        /*0018*/ 	.byte	0x04, 0x17
        /*001a*/ 	.short	(.L_85 - .L_84)
.L_84:
        /*001c*/ 	.word	0x00000000
        /*0020*/ 	.short	0x0016
        /*0022*/ 	.short	0x00b0
        /*0024*/ 	.byte	0x00, 0xf4, 0x21, 0x00


	//----- nvinfo : EIATTR_KPARAM_INFO
	.align		4
.L_85:
        /*0028*/ 	.byte	0x04, 0x17
        /*002a*/ 	.short	(.L_87 - .L_86)
.L_86:
        /*002c*/ 	.word	0x00000000
        /*0030*/ 	.short	0x0015
        /*0032*/ 	.short	0x00a8
        /*0034*/ 	.byte	0x00, 0xf4, 0x21, 0x00


	//----- nvinfo : EIATTR_KPARAM_INFO
	.align		4
.L_87:
        /*0038*/ 	.byte	0x04, 0x17
        /*003a*/ 	.short	(.L_89 - .L_88)
.L_88:
        /*003c*/ 	.word	0x00000000
        /*0040*/ 	.short	0x0014
        /*0042*/ 	.short	0x00a0
        /*0044*/ 	.byte	0x00, 0xf4, 0x21, 0x00


	//----- nvinfo : EIATTR_KPARAM_INFO
	.align		4
.L_89:
        /*0048*/ 	.byte	0x04, 0x17
        /*004a*/ 	.short	(.L_91 - .L_90)
.L_90:
        /*004c*/ 	.word	0x00000000
        /*0050*/ 	.short	0x0013
        /*0052*/ 	.short	0x0098
        /*0054*/ 	.byte	0x00, 0xf4, 0x21, 0x00


	//----- nvinfo : EIATTR_KPARAM_INFO
	.align		4
.L_91:
        /*0058*/ 	.byte	0x04, 0x17
        /*005a*/ 	.short	(.L_93 - .L_92)
.L_92:
        /*005c*/ 	.word	0x00000000
        /*0060*/ 	.short	0x0012
        /*0062*/ 	.short	0x0090
        /*0064*/ 	.byte	0x00, 0xf4, 0x21, 0x00


	//----- nvinfo : EIATTR_KPARAM_INFO
	.align		4
.L_93:
        /*0068*/ 	.byte	0x04, 0x17
        /*006a*/ 	.short	(.L_95 - .L_94)
.L_94:
        /*006c*/ 	.word	0x00000000
        /*0070*/ 	.short	0x0011
        /*0072*/ 	.short	0x0088
        /*0074*/ 	.byte	0x00, 0xf4, 0x21, 0x00


	//----- nvinfo : EIATTR_KPARAM_INFO
	.align		4
.L_95:
        /*0078*/ 	.byte	0x04, 0x17
        /*007a*/ 	.short	(.L_97 - .L_96)
.L_96:
        /*007c*/ 	.word	0x00000000
        /*0080*/ 	.short	0x0010
        /*0082*/ 	.short	0x0080
        /*0084*/ 	.byte	0x00, 0xf4, 0x21, 0x00


	//----- nvinfo : EIATTR_KPARAM_INFO
	.align		4
.L_97:
        /*0088*/ 	.byte	0x04, 0x17
        /*008a*/ 	.short	(.L_99 - .L_98)
.L_98:
        /*008c*/ 	.word	0x00000000
        /*0090*/ 	.short	0x000f
        /*0092*/ 	.short	0x0078
        /*0094*/ 	.byte	0x00, 0xf4, 0x21, 0x00


	//----- nvinfo : EIATTR_KPARAM_INFO
	.align		4
.L_99:
        /*0098*/ 	.byte	0x04, 0x17
        /*009a*/ 	.short	(.L_101 - .L_100)
.L_100:
        /*009c*/ 	.word	0x00000000
        /*00a0*/ 	.short	0x000e
        /*00a2*/ 	.short	0x0070
        /*00a4*/ 	.byte	0x00, 0xf4, 0x21, 0x00


	//----- nvinfo : EIATTR_KPARAM_INFO
	.align		4
.L_101:
        /*00a8*/ 	.byte	0x04, 0x17
        /*00aa*/ 	.short	(.L_103 - .L_102)
.L_102:
        /*00ac*/ 	.word	0x00000000
        /*00b0*/ 	.short	0x000d
        /*00b2*/ 	.short	0x0068
        /*00b4*/ 	.byte	0x00, 0xf4, 0x21, 0x00


	//----- nvinfo : EIATTR_KPARAM_INFO
	.align		4
.L_103:
        /*00b8*/ 	.byte	0x04, 0x17
        /*00ba*/ 	.short	(.L_105 - .L_104)
.L_104:
        /*00bc*/ 	.word	0x00000000
        /*00c0*/ 	.short	0x000c
        /*00c2*/ 	.short	0x0060
        /*00c4*/ 	.byte	0x00, 0xf4, 0x21, 0x00


	//----- nvinfo : EIATTR_KPARAM_INFO
	.align		4
.L_105:
        /*00c8*/ 	.byte	0x04, 0x17
        /*00ca*/ 	.short	(.L_107 - .L_106)
.L_106:
        /*00cc*/ 	.word	0x00000000
        /*00d0*/ 	.short	0x000b
        /*00d2*/ 	.short	0x0058
        /*00d4*/ 	.byte	0x00, 0xf4, 0x21, 0x00


	//----- nvinfo : EIATTR_KPARAM_INFO
	.align		4
.L_107:
        /*00d8*/ 	.byte	0x04, 0x17
        /*00da*/ 	.short	(.L_109 - .L_108)
.L_108:
        /*00dc*/ 	.word	0x00000000
        /*00e0*/ 	.short	0x000a
        /*00e2*/ 	.short	0x0050
        /*00e4*/ 	.byte	0x00, 0xf4, 0x21, 0x00


	//----- nvinfo : EIATTR_KPARAM_INFO
	.align		4
.L_109:
        /*00e8*/ 	.byte	0x04, 0x17
        /*00ea*/ 	.short	(.L_111 - .L_110)
.L_110:
        /*00ec*/ 	.word	0x00000000
        /*00f0*/ 	.short	0x0009
        /*00f2*/ 	.short	0x0048
        /*00f4*/ 	.byte	0x00, 0xf4, 0x21, 0x00


	//----- nvinfo : EIATTR_KPARAM_INFO
	.align		4
.L_111:
        /*00f8*/ 	.byte	0x04, 0x17
        /*00fa*/ 	.short	(.L_113 - .L_112)
.L_112:
        /*00fc*/ 	.word	0x00000000
        /*0100*/ 	.short	0x0008
        /*0102*/ 	.short	0x0040
        /*0104*/ 	.byte	0x00, 0xf4, 0x21, 0x00


	//----- nvinfo : EIATTR_KPARAM_INFO
	.align		4
.L_113:
        /*0108*/ 	.byte	0x04, 0x17
        /*010a*/ 	.short	(.L_115 - .L_114)
.L_114:
        /*010c*/ 	.word	0x00000000
        /*0110*/ 	.short	0x0007
        /*0112*/ 	.short	0x0038
        /*0114*/ 	.byte	0x00, 0xf4, 0x21, 0x00


	//----- nvinfo : EIATTR_KPARAM_INFO
	.align		4
.L_115:
        /*0118*/ 	.byte	0x04, 0x17
        /*011a*/ 	.short	(.L_117 - .L_116)
.L_116:
        /*011c*/ 	.word	0x00000000
        /*0120*/ 	.short	0x0006
        /*0122*/ 	.short	0x0030
        /*0124*/ 	.byte	0x00, 0xf4, 0x21, 0x00


	//----- nvinfo : EIATTR_KPARAM_INFO
	.align		4
.L_117:
        /*0128*/ 	.byte	0x04, 0x17
        /*012a*/ 	.short	(.L_119 - .L_118)
.L_118:
        /*012c*/ 	.word	0x00000000
        /*0130*/ 	.short	0x0005
        /*0132*/ 	.short	0x0028
        /*0134*/ 	.byte	0x00, 0xf4, 0x21, 0x00


	//----- nvinfo : EIATTR_KPARAM_INFO
	.align		4
.L_119:
        /*0138*/ 	.byte	0x04, 0x17
        /*013a*/ 	.short	(.L_121 - .L_120)
.L_120:
        /*013c*/ 	.word	0x00000000
        /*0140*/ 	.short	0x0004
        /*0142*/ 	.short	0x0020
        /*0144*/ 	.byte	0x00, 0xf4, 0x21, 0x00


	//----- nvinfo : EIATTR_KPARAM_INFO
	.align		4
.L_121:
        /*0148*/ 	.byte	0x04, 0x17
        /*014a*/ 	.short	(.L_123 - .L_122)
.L_122:
        /*014c*/ 	.word	0x00000000
        /*0150*/ 	.short	0x0003
        /*0152*/ 	.short	0x0018
        /*0154*/ 	.byte	0x00, 0xf4, 0x21, 0x00


	//----- nvinfo : EIATTR_KPARAM_INFO
	.align		4
.L_123:
        /*0158*/ 	.byte	0x04, 0x17
        /*015a*/ 	.short	(.L_125 - .L_124)
.L_124:
        /*015c*/ 	.word	0x00000000
        /*0160*/ 	.short	0x0002
        /*0162*/ 	.short	0x0010
        /*0164*/ 	.byte	0x00, 0xf4, 0x21, 0x00


	//----- nvinfo : EIATTR_KPARAM_INFO
	.align		4
.L_125:
        /*0168*/ 	.byte	0x04, 0x17
        /*016a*/ 	.short	(.L_127 - .L_126)
.L_126:
        /*016c*/ 	.word	0x00000000
        /*0170*/ 	.short	0x0001
        /*0172*/ 	.short	0x0008
        /*0174*/ 	.byte	0x00, 0xf4, 0x21, 0x00


	//----- nvinfo : EIATTR_KPARAM_INFO
	.align		4
.L_127:
        /*0178*/ 	.byte	0x04, 0x17
        /*017a*/ 	.short	(.L_129 - .L_128)
.L_128:
        /*017c*/ 	.word	0x00000000
        /*0180*/ 	.short	0x0000
        /*0182*/ 	.short	0x0000
        /*0184*/ 	.byte	0x00, 0xf4, 0x21, 0x00


	//----- nvinfo : EIATTR_SPARSE_MMA_MASK
	.align		4
.L_129:
        /*0188*/ 	.byte	0x03, 0x50
        /*018a*/ 	.short	0x0000


	//----- nvinfo : EIATTR_MAXREG_COUNT
	.align		4
        /*018c*/ 	.byte	0x03, 0x1b
        /*018e*/ 	.short	0x00ff


	//----- nvinfo : EIATTR_EXTERNS
	.align		4
        /*0190*/ 	.byte	0x04, 0x0f
        /*0192*/ 	.short	(.L_131 - .L_130)


	//   ....[0]....
	.align		4
.L_130:
        /*0194*/ 	.word	index@(__assertfail)


	//----- nvinfo : EIATTR_SYSCALL_OFFSETS
	.align		4
.L_131:
        /*0198*/ 	.byte	0x04, 0x46
        /*019a*/ 	.short	(.L_133 - .L_132)


	//   ....[0]....
.L_132:
        /*019c*/ 	.word	0x000013d0


	//   ....[1]....
        /*01a0*/ 	.word	0x000015c0


	//   ....[2]....
        /*01a4*/ 	.word	0x000018d0


	//   ....[3]....
        /*01a8*/ 	.word	0x00001ac0


	//   ....[4]....
        /*01ac*/ 	.word	0x00001dd0


	//   ....[5]....
        /*01b0*/ 	.word	0x00001fc0


	//   ....[6]....
        /*01b4*/ 	.word	0x000022a0


	//   ....[7]....
        /*01b8*/ 	.word	0x00002490


	//   ....[8]....
        /*01bc*/ 	.word	0x00002770


	//   ....[9]....
        /*01c0*/ 	.word	0x00002960


	//   ....[10]....
        /*01c4*/ 	.word	0x00002c40


	//   ....[11]....
        /*01c8*/ 	.word	0x00002e30


	//   ....[12]....
        /*01cc*/ 	.word	0x00003110


	//   ....[13]....
        /*01d0*/ 	.word	0x00003300


	//   ....[14]....
        /*01d4*/ 	.word	0x000035e0


	//   ....[15]....
        /*01d8*/ 	.word	0x000037d0


	//   ....[16]....
        /*01dc*/ 	.word	0x00003ab0


	//   ....[17]....
        /*01e0*/ 	.word	0x00003ca0


	//   ....[18]....
        /*01e4*/ 	.word	0x00003f80


	//   ....[19]....
        /*01e8*/ 	.word	0x00004170


	//   ....[20]....
        /*01ec*/ 	.word	0x00004450


	//   ....[21]....
        /*01f0*/ 	.word	0x00004640


	//   ....[22]....
        /*01f4*/ 	.word	0x00004920


	//   ....[23]....
        /*01f8*/ 	.word	0x00004b10


	//----- nvinfo : EIATTR_EXIT_INSTR_OFFSETS
	.align		4
.L_133:
        /*01fc*/ 	.byte	0x04, 0x1c
        /*01fe*/ 	.short	(.L_135 - .L_134)


	//   ....[0]....
.L_134:
        /*0200*/ 	.word	0x000053e0


	//   ....[1]....
        /*0204*/ 	.word	0x00005400


	//----- nvinfo : EIATTR_REQNTID
	.align		4
.L_135:
        /*0208*/ 	.byte	0x04, 0x10
        /*020a*/ 	.short	(.L_137 - .L_136)
.L_136:
        /*020c*/ 	.word	0x00000080
        /*0210*/ 	.word	0x00000001
        /*0214*/ 	.word	0x00000001


	//----- nvinfo : EIATTR_CRS_STACK_SIZE
	.align		4
.L_137:
        /*0218*/ 	.byte	0x04, 0x1e
        /*021a*/ 	.short	(.L_139 - .L_138)
.L_138:
        /*021c*/ 	.word	0x00000000


	//----- nvinfo : EIATTR_CBANK_PARAM_SIZE
	.align		4
.L_139:
        /*0220*/ 	.byte	0x03, 0x19
        /*0222*/ 	.short	0x00bc


	//----- nvinfo : EIATTR_PARAM_CBANK
	.align		4
        /*0224*/ 	.byte	0x04, 0x0a
        /*0226*/ 	.short	(.L_141 - .L_140)
	.align		4
.L_140:
        /*0228*/ 	.word	index@(.nv.constant0.triton_poi_fused_grid_sampler_2d_linalg_vector_norm_sub_4)
        /*022c*/ 	.short	0x0210
        /*022e*/ 	.short	0x00bc


	//----- nvinfo : EIATTR_SW_WAR
	.align		4
.L_141:
        /*0230*/ 	.byte	0x04, 0x36
        /*0232*/ 	.short	(.L_143 - .L_142)
.L_142:
        /*0234*/ 	.word	0x00000008
.L_143:


//--------------------- .nv.callgraph             --------------------------
	.section	.nv.callgraph,"",@"SHT_CUDA_CALLGRAPH"
	.align	4
	.sectionentsize	8
	.align		4
        /*0000*/ 	.word	0x00000000
	.align		4
        /*0004*/ 	.word	0xffffffff
	.align		4
        /*0008*/ 	.word	index@(triton_poi_fused_grid_sampler_2d_linalg_vector_norm_sub_4)
	.align		4
        /*000c*/ 	.word	index@(__assertfail)
	.align		4
        /*0010*/ 	.word	0x00000000
	.align		4
        /*0014*/ 	.word	0xfffffffe
	.align		4
        /*0018*/ 	.word	0x00000000
	.align		4
        /*001c*/ 	.word	0xfffffffd
	.align		4
        /*0020*/ 	.word	0x00000000
	.align		4
        /*0024*/ 	.word	0xfffffffc


//--------------------- .nv.constant4             --------------------------
	.section	.nv.constant4,"a",@progbits
	.align	8
	.align		8
.nv.constant4:
        /*0000*/ 	.dword	__assertfail
	.align		8
        /*0008*/ 	.dword	assertFunc_23
	.align		8
        /*0010*/ 	.dword	assertFile_23
	.align		8
        /*0018*/ 	.dword	assertMessage_23
	.align		8
        /*0020*/ 	.dword	assertFunc_22
	.align		8
        /*0028*/ 	.dword	assertFile_22
	.align		8
        /*0030*/ 	.dword	assertMessage_22
	.align		8
        /*0038*/ 	.dword	assertFunc_21
	.align		8
        /*0040*/ 	.dword	assertFile_21
	.align		8
        /*0048*/ 	.dword	assertMessage_21
	.align		8
        /*0050*/ 	.dword	assertFunc_20
	.align		8
        /*0058*/ 	.dword	assertFile_20
	.align		8
        /*0060*/ 	.dword	assertMessage_20
	.align		8
        /*0068*/ 	.dword	assertFunc_19
	.align		8
        /*0070*/ 	.dword	assertFile_19
	.align		8
        /*0078*/ 	.dword	assertMessage_19
	.align		8
        /*0080*/ 	.dword	assertFunc_18
	.align		8
        /*0088*/ 	.dword	assertFile_18
	.align		8
        /*0090*/ 	.dword	assertMessage_18
	.align		8
        /*0098*/ 	.dword	assertFunc_17
	.align		8
        /*00a0*/ 	.dword	assertFile_17
	.align		8
        /*00a8*/ 	.dword	assertMessage_17
	.align		8
        /*00b0*/ 	.dword	assertFunc_16
	.align		8
        /*00b8*/ 	.dword	assertFile_16
	.align		8
        /*00c0*/ 	.dword	assertMessage_16
	.align		8
        /*00c8*/ 	.dword	assertFunc_15
	.align		8
        /*00d0*/ 	.dword	assertFile_15
	.align		8
        /*00d8*/ 	.dword	assertMessage_15
	.align		8
        /*00e0*/ 	.dword	assertFunc_14
	.align		8
        /*00e8*/ 	.dword	assertFile_14
	.align		8
        /*00f0*/ 	.dword	assertMessage_14
	.align		8
        /*00f8*/ 	.dword	assertFunc_13
	.align		8
        /*0100*/ 	.dword	assertFile_13
	.align		8
        /*0108*/ 	.dword	assertMessage_13
	.align		8
        /*0110*/ 	.dword	assertFunc_12
	.align		8
        /*0118*/ 	.dword	assertFile_12
	.align		8
        /*0120*/ 	.dword	assertMessage_12
	.align		8
        /*0128*/ 	.dword	assertFunc_11
	.align		8
        /*0130*/ 	.dword	assertFile_11
	.align		8
        /*0138*/ 	.dword	assertMessage_11
	.align		8
        /*0140*/ 	.dword	assertFunc_10
	.align		8
        /*0148*/ 	.dword	assertFile_10
	.align		8
        /*0150*/ 	.dword	assertMessage_10
	.align		8
        /*0158*/ 	.dword	assertFunc_9
	.align		8
        /*0160*/ 	.dword	assertFile_9
	.align		8
        /*0168*/ 	.dword	assertMessage_9
	.align		8
        /*0170*/ 	.dword	assertFunc_8
	.align		8
        /*0178*/ 	.dword	assertFile_8
	.align		8
        /*0180*/ 	.dword	assertMessage_8
	.align		8
        /*0188*/ 	.dword	assertFunc_7
	.align		8
        /*0190*/ 	.dword	assertFile_7
	.align		8
        /*0198*/ 	.dword	assertMessage_7
	.align		8
        /*01a0*/ 	.dword	assertFunc_6
	.align		8
        /*01a8*/ 	.dword	assertFile_6
	.align		8
        /*01b0*/ 	.dword	assertMessage_6
	.align		8
        /*01b8*/ 	.dword	assertFunc_5
	.align		8
        /*01c0*/ 	.dword	assertFile_5
	.align		8
        /*01c8*/ 	.dword	assertMessage_5
	.align		8
        /*01d0*/ 	.dword	assertFunc_4
	.align		8
        /*01d8*/ 	.dword	assertFile_4
	.align		8
        /*01e0*/ 	.dword	assertMessage_4
	.align		8
        /*01e8*/ 	.dword	assertFunc_3
	.align		8
        /*01f0*/ 	.dword	assertFile_3
	.align		8
        /*01f8*/ 	.dword	assertMessage_3
	.align		8
        /*0200*/ 	.dword	assertFunc_2
	.align		8
        /*0208*/ 	.dword	assertFile_2
	.align		8
        /*0210*/ 	.dword	assertMessage_2
	.align		8
        /*0218*/ 	.dword	assertFunc_1
	.align		8
        /*0220*/ 	.dword	assertFile_1
	.align		8
        /*0228*/ 	.dword	assertMessage_1
	.align		8
        /*0230*/ 	.dword	assertFunc_0
	.align		8
        /*0238*/ 	.dword	assertFile_0
	.align		8
        /*0240*/ 	.dword	assertMessage_0


//--------------------- .text.triton_poi_fused_grid_sampler_2d_linalg_vector_norm_sub_4 --------------------------
	.section	.text.triton_poi_fused_grid_sampler_2d_linalg_vector_norm_sub_4,"ax",@progbits
	.sectionflags	@"SHF_BARRIERS=1"
	.align	128
        .global         triton_poi_fused_grid_sampler_2d_linalg_vector_norm_sub_4
        .type           triton_poi_fused_grid_sampler_2d_linalg_vector_norm_sub_4,@function
        .size           triton_poi_fused_grid_sampler_2d_linalg_vector_norm_sub_4,(.L_x_25 - triton_poi_fused_grid_sampler_2d_linalg_vector_norm_sub_4)
        .other          triton_poi_fused_grid_sampler_2d_linalg_vector_norm_sub_4,@"STO_CUDA_ENTRY STV_DEFAULT"
triton_poi_fused_grid_sampler_2d_linalg_vector_norm_sub_4:
.text.triton_poi_fused_grid_sampler_2d_linalg_vector_norm_sub_4:
[----:B------:R-:W0:Y:S01]  /*0000*/  LDC R1, c[0x0][0x28] ;  /* 0x00000a00ff017b82 */ /* 0x000e220000000800 */
[----:B------:R-:W1:Y:S07]  /*0010*/  S2R R0, SR_TID.X ;  /* 0x0000000000007919 */ /* 0x000e6e0000002100 */
[----:B------:R-:W2:Y:S01]  /*0020*/  LDC.64 R224, c[0x0][0x268] ;  /* 0x00009a00ffe07b82 */ /* 0x000ea20000000a00 */
[----:B------:R-:W-:Y:S01]  /*0030*/  ULDC.64 UR4, c[0x0][0x208] ;  /* 0x0000820000047ab9 */ /* 0x000fe20000000a00 */
[----:B------:R-:W-:Y:S01]  /*0040*/  CS2R R210, SRZ ;  /* 0x0000000000d27805 */ /* 0x000fe2000001ff00 */
[----:B------:R-:W3:Y:S05]  /*0050*/  S2R R9, SR_CTAID.X ;  /* 0x0000000000097919 */ /* 0x000eea0000002500 */
[----:B------:R-:W4:Y:S08]  /*0060*/  LDC.64 R56, c[0x0][0x270] ;  /* 0x00009c00ff387b82 */ /* 0x000f300000000a00 */
[----:B------:R-:W2:Y:S08]  /*0070*/  LDC.64 R52, c[0x0][0x218] ;  /* 0x00008600ff347b82 */ /* 0x000eb00000000a00 */
[----:B------:R-:W4:Y:S01]  /*0080*/  LDC.64 R94, c[0x0][0x210] ;  /* 0x00008400ff5e7b82 */ /* 0x000f220000000a00 */
[----:B-1----:R-:W-:-:S07]  /*0090*/  IMAD.SHL.U32 R0, R0, 0x2, RZ ;  /* 0x0000000200007824 */ /* 0x002fce00078e00ff */
[----:B------:R-:W1:Y:S01]  /*00a0*/  LDC.64 R100, c[0x0][0x240] ;  /* 0x00009000ff647b82 */ /* 0x000e620000000a00 */
[----:B------:R-:W-:-:S07]  /*00b0*/  LOP3.LUT R0, R0, 0xfe, RZ, 0xc0, !PT ;  /* 0x000000fe00007812 */ /* 0x000fce00078ec0ff */
[----:B------:R-:W1:Y:S01]  /*00c0*/  LDC.64 R102, c[0x0][0x248] ;  /* 0x00009200ff667b82 */ /* 0x000e620000000a00 */
[----:B---3--:R-:W-:-:S05]  /*00d0*/  IMAD R9, R9, 0x100, R0 ;  /* 0x0000010009097824 */ /* 0x008fca00078e0200 */
[----:B------:R-:W-:Y:S02]  /*00e0*/  SHF.R.S32.HI R0, RZ, 0x1f, R9 ;  /* 0x0000001fff007819 */ /* 0x000fe40000011409 */
[----:B------:R-:W-:Y:S01]  /*00f0*/  ISETP.GE.AND P2, PT, R9, 0x400, PT ;  /* 0x000004000900780c */ /* 0x000fe20003f46270 */
[----:B------:R-:W3:Y:S01]  /*0100*/  LDC.64 R96, c[0x0][0x230] ;  /* 0x00008c00ff607b82 */ /* 0x000ee20000000a00 */
[----:B------:R-:W-:-:S05]  /*0110*/  LEA.HI R0, R0, R9, RZ, 0x4 ;  /* 0x0000000900007211 */ /* 0x000fca00078f20ff */
[C---:B------:R-:W-:Y:S01]  /*0120*/  IMAD.SHL.U32 R2, R0.reuse, 0x4, RZ ;  /* 0x0000000400027824 */ /* 0x040fe200078e00ff */
[----:B------:R-:W-:Y:S01]  /*0130*/  LOP3.LUT R0, R0, 0xfffffff0, RZ, 0xc0, !PT ;  /* 0xfffffff000007812 */ /* 0x000fe200078ec0ff */
[----:B------:R-:W3:Y:S03]  /*0140*/  LDC.64 R98, c[0x0][0x238] ;  /* 0x00008e00ff627b82 */ /* 0x000ee60000000a00 */
[----:B------:R-:W-:-:S04]  /*0150*/  LOP3.LUT R2, R2, 0xffffffc0, RZ, 0xc0, !PT ;  /* 0xffffffc002027812 */ /* 0x000fc800078ec0ff */
[----:B------:R-:W-:Y:S02]  /*0160*/  IADD3 R3, R2, R9, -R0 ;  /* 0x0000000902037210 */ /* 0x000fe40007ffe800 */
[----:B------:R-:W-:Y:S02]  /*0170*/  CS2R R162, SRZ ;  /* 0x0000000000a27805 */ /* 0x000fe4000001ff00 */
[----:B------:R-:W-:Y:S01]  /*0180*/  CS2R R154, SRZ ;  /* 0x00000000009a7805 */ /* 0x000fe2000001ff00 */
[----:B------:R-:W3:Y:S01]  /*0190*/  LDC.64 R140, c[0x0][0x260] ;  /* 0x00009800ff8c7b82 */ /* 0x000ee20000000a00 */
[----:B--2---:R-:W-:-:S04]  /*01a0*/  IMAD.WIDE R6, R3, 0x4, R224 ;  /* 0x0000000403067825 */ /* 0x004fc800078e02e0 */
[C---:B----4-:R-:W-:Y:S01]  /*01b0*/  IMAD.WIDE R4, R3.reuse, 0x4, R56 ;  /* 0x0000000403047825 */ /* 0x050fe200078e0238 */
[----:B------:R2:W5:Y:S02]  /*01c0*/  @!P2 LDG.E.64 R162, desc[UR4][R6.64] ;  /* 0x0000000406a2a981 */ /* 0x000564000c1e1b00 */
[----:B------:R-:W4:Y:S01]  /*01d0*/  LDC.64 R40, c[0x0][0x220] ;  /* 0x00008800ff287b82 */ /* 0x000f220000000a00 */
[C---:B0-----:R-:W-:Y:S01]  /*01e0*/  IMAD.WIDE R44, R3.reuse, 0x8, R52 ;  /* 0x00000008032c7825 */ /* 0x041fe200078e0234 */
[----:B------:R0:W5:Y:S03]  /*01f0*/  @!P2 LDG.E.64 R154, desc[UR4][R4.64] ;  /* 0x00000004049aa981 */ /* 0x000166000c1e1b00 */
[----:B------:R-:W-:-:S03]  /*0200*/  VIADD R13, R3, 0x10 ;  /* 0x00000010030d7836 */ /* 0x000fc60000000000 */
[----:B------:R-:W3:Y:S01]  /*0210*/  LDC.64 R28, c[0x0][0x250] ;  /* 0x00009400ff1c7b82 */ /* 0x000ee20000000a00 */
[----:B--2---:R-:W-:Y:S01]  /*0220*/  CS2R R6, SRZ ;  /* 0x0000000000067805 */ /* 0x004fe2000001ff00 */
[C---:B------:R-:W-:Y:S02]  /*0230*/  VIADD R21, R3.reuse, 0x20 ;  /* 0x0000002003157836 */ /* 0x040fe40000000000 */
[C---:B------:R-:W-:Y:S01]  /*0240*/  VIADD R143, R3.reuse, 0x30 ;  /* 0x00000030038f7836 */ /* 0x040fe20000000000 */
[----:B0-----:R-:W-:Y:S01]  /*0250*/  CS2R R4, SRZ ;  /* 0x0000000000047805 */ /* 0x001fe2000001ff00 */
[C---:B------:R-:W-:Y:S02]  /*0260*/  IMAD.WIDE R64, R3.reuse, 0x4, R94 ;  /* 0x0000000403407825 */ /* 0x040fe400078e025e */
[----:B------:R-:W0:Y:S08]  /*0270*/  LDC.64 R18, c[0x0][0x258] ;  /* 0x00009600ff127b82 */ /* 0x000e300000000a00 */
[----:B------:R-:W2:Y:S01]  /*0280*/  LDC.64 R132, c[0x0][0x280] ;  /* 0x0000a000ff847b82 */ /* 0x000ea20000000a00 */
[----:B------:R-:W2:Y:S01]  /*0290*/  @!P2 LDG.E.128 R4, desc[UR4][R44.64] ;  /* 0x000000042c04a981 */ /* 0x000ea2000c1e1d00 */
[----:B-1----:R-:W-:-:S06]  /*02a0*/  IMAD.WIDE R70, R3, 0x4, R100 ;  /* 0x0000000403467825 */ /* 0x002fcc00078e0264 */
[----:B------:R-:W1:Y:S01]  /*02b0*/  LDC.64 R62, c[0x0][0x278] ;  /* 0x00009e00ff3e7b82 */ /* 0x000e620000000a00 */
[----:B------:R-:W-:-:S07]  /*02c0*/  IMAD.WIDE R72, R3, 0x4, R102 ;  /* 0x0000000403487825 */ /* 0x000fce00078e0266 */
[----:B------:R-:W0:Y:S01]  /*02d0*/  LDC.64 R222, c[0x0][0x288] ;  /* 0x0000a200ffde7b82 */ /* 0x000e220000000a00 */
[----:B------:R-:W-:-:S07]  /*02e0*/  IMAD.WIDE R74, R13, 0x4, R94 ;  /* 0x000000040d4a7825 */ /* 0x000fce00078e025e */
[----:B------:R-:W0:Y:S01]  /*02f0*/  LDC.64 R118, c[0x0][0x290] ;  /* 0x0000a400ff767b82 */ /* 0x000e220000000a00 */
[----:B------:R-:W-:Y:S01]  /*0300*/  IMAD.WIDE R84, R21, 0x4, R94 ;  /* 0x0000000415547825 */ /* 0x000fe200078e025e */
[----:B------:R-:W-:Y:S02]  /*0310*/  CS2R R208, SRZ ;  /* 0x0000000000d07805 */ /* 0x000fe4000001ff00 */
[----:B------:R-:W-:Y:S02]  /*0320*/  CS2R R204, SRZ ;  /* 0x0000000000cc7805 */ /* 0x000fe4000001ff00 */
[----:B------:R-:W-:Y:S01]  /*0330*/  CS2R R202, SRZ ;  /* 0x0000000000ca7805 */ /* 0x000fe2000001ff00 */
[--C-:B------:R-:W-:Y:S01]  /*0340*/  IMAD.WIDE R80, R13, 0x4, R100.reuse ;  /* 0x000000040d507825 */ /* 0x100fe200078e0264 */
[----:B------:R-:W-:Y:S01]  /*0350*/  CS2R R180, SRZ ;  /* 0x0000000000b47805 */ /* 0x000fe2000001ff00 */
[----:B------:R-:W0:Y:S02]  /*0360*/  LDC.64 R214, c[0x0][0x298] ;  /* 0x0000a600ffd67b82 */ /* 0x000e240000000a00 */
[----:B------:R-:W-:Y:S01]  /*0370*/  IMAD.WIDE R90, R21, 0x4, R100 ;  /* 0x00000004155a7825 */ /* 0x000fe200078e0264 */
[----:B------:R-:W-:-:S02]  /*0380*/  CS2R R178, SRZ ;  /* 0x0000000000b27805 */ /* 0x000fc4000001ff00 */
[----:B------:R-:W-:Y:S02]  /*0390*/  CS2R R174, SRZ ;  /* 0x0000000000ae7805 */ /* 0x000fe4000001ff00 */
[----:B------:R-:W-:Y:S01]  /*03a0*/  CS2R R172, SRZ ;  /* 0x0000000000ac7805 */ /* 0x000fe2000001ff00 */
[--C-:B------:R-:W-:Y:S01]  /*03b0*/  IMAD.WIDE R82, R13, 0x4, R102.reuse ;  /* 0x000000040d527825 */ /* 0x100fe200078e0266 */
[----:B------:R-:W5:Y:S01]  /*03c0*/  @!P2 LDG.E.64 R210, desc[UR4][R64.64] ;  /* 0x0000000440d2a981 */ /* 0x000f62000c1e1b00 */
[----:B------:R-:W0:Y:S02]  /*03d0*/  LDC.64 R10, c[0x0][0x2a0] ;  /* 0x0000a800ff0a7b82 */ /* 0x000e240000000a00 */
[----:B------:R-:W-:Y:S01]  /*03e0*/  IMAD.WIDE R92, R21, 0x4, R102 ;  /* 0x00000004155c7825 */ /* 0x000fe200078e0266 */
[----:B------:R-:W5:Y:S03]  /*03f0*/  @!P2 LDG.E.64 R208, desc[UR4][R74.64] ;  /* 0x000000044ad0a981 */ /* 0x000f66000c1e1b00 */
[----:B---3--:R-:W-:Y:S01]  /*0400*/  IMAD.WIDE R66, R3, 0x4, R96 ;  /* 0x0000000403427825 */ /* 0x008fe200078e0260 */
[----:B------:R-:W5:Y:S01]  /*0410*/  @!P2 LDG.E.64 R178, desc[UR4][R72.64] ;  /* 0x0000000448b2a981 */ /* 0x000f62000c1e1b00 */
[----:B------:R-:W3:Y:S02]  /*0420*/  LDC.64 R212, c[0x0][0x2a8] ;  /* 0x0000aa00ffd47b82 */ /* 0x000ee40000000a00 */
[C---:B------:R-:W-:Y:S01]  /*0430*/  IMAD.WIDE R94, R143.reuse, 0x4, R94 ;  /* 0x000000048f5e7825 */ /* 0x040fe200078e025e */
[----:B------:R-:W5:Y:S03]  /*0440*/  @!P2 LDG.E.64 R202, desc[UR4][R66.64] ;  /* 0x0000000442caa981 */ /* 0x000f66000c1e1b00 */
[C---:B------:R-:W-:Y:S01]  /*0450*/  IMAD.WIDE R100, R143.reuse, 0x4, R100 ;  /* 0x000000048f647825 */ /* 0x040fe200078e0264 */
[----:B------:R-:W5:Y:S03]  /*0460*/  @!P2 LDG.E.64 R204, desc[UR4][R94.64] ;  /* 0x000000045ecca981 */ /* 0x000f66000c1e1b00 */
[----:B------:R-:W-:Y:S01]  /*0470*/  IMAD.WIDE R102, R143, 0x4, R102 ;  /* 0x000000048f667825 */ /* 0x000fe200078e0266 */
[----:B------:R1:W5:Y:S01]  /*0480*/  @!P2 LDG.E.64 R180, desc[UR4][R100.64] ;  /* 0x0000000464b4a981 */ /* 0x000362000c1e1b00 */
[----:B------:R-:W-:-:S02]  /*0490*/  CS2R R196, SRZ ;  /* 0x0000000000c47805 */ /* 0x000fc4000001ff00 */
[----:B------:R-:W-:Y:S01]  /*04a0*/  CS2R R190, SRZ ;  /* 0x0000000000be7805 */ /* 0x000fe2000001ff00 */
[----:B------:R-:W-:Y:S01]  /*04b0*/  IMAD.WIDE R68, R3, 0x4, R98 ;  /* 0x0000000403447825 */ /* 0x000fe200078e0262 */
[----:B------:R1:W5:Y:S01]  /*04c0*/  @!P2 LDG.E.64 R174, desc[UR4][R92.64] ;  /* 0x000000045caea981 */ /* 0x000362000c1e1b00 */
[----:B------:R-:W-:Y:S02]  /*04d0*/  CS2R R188, SRZ ;  /* 0x0000000000bc7805 */ /* 0x000fe4000001ff00 */
[----:B------:R-:W-:Y:S01]  /*04e0*/  CS2R R182, SRZ ;  /* 0x0000000000b67805 */ /* 0x000fe2000001ff00 */
[--C-:B------:R-:W-:Y:S01]  /*04f0*/  IMAD.WIDE R76, R13, 0x4, R96.reuse ;  /* 0x000000040d4c7825 */ /* 0x100fe200078e0260 */
[----:B------:R1:W5:Y:S01]  /*0500*/  @!P2 LDG.E.64 R172, desc[UR4][R102.64] ;  /* 0x0000000466aca981 */ /* 0x000362000c1e1b00 */
[----:B------:R-:W-:Y:S02]  /*0510*/  CS2R R170, SRZ ;  /* 0x0000000000aa7805 */ /* 0x000fe4000001ff00 */
[----:B------:R-:W-:Y:S01]  /*0520*/  CS2R R168, SRZ ;  /* 0x0000000000a87805 */ /* 0x000fe2000001ff00 */
[----:B------:R-:W-:Y:S01]  /*0530*/  IMAD.WIDE R86, R21, 0x4, R96 ;  /* 0x0000000415567825 */ /* 0x000fe200078e0260 */
[----:B------:R-:W-:-:S02]  /*0540*/  CS2R R160, SRZ ;  /* 0x0000000000a07805 */ /* 0x000fc4000001ff00 */
[----:B------:R-:W-:Y:S02]  /*0550*/  CS2R R152, SRZ ;  /* 0x0000000000987805 */ /* 0x000fe4000001ff00 */
[----:B------:R-:W-:Y:S01]  /*0560*/  CS2R R150, SRZ ;  /* 0x0000000000967805 */ /* 0x000fe2000001ff00 */
[--C-:B------:R-:W-:Y:S01]  /*0570*/  IMAD.WIDE R78, R13, 0x4, R98.reuse ;  /* 0x000000040d4e7825 */ /* 0x100fe200078e0262 */
[----:B-1----:R-:W-:Y:S02]  /*0580*/  CS2R R100, SRZ ;  /* 0x0000000000647805 */ /* 0x002fe4000001ff00 */
[----:B------:R-:W-:Y:S02]  /*0590*/  CS2R R92, SRZ ;  /* 0x00000000005c7805 */ /* 0x000fe4000001ff00 */
[----:B------:R-:W-:Y:S01]  /*05a0*/  CS2R R102, SRZ ;  /* 0x0000000000667805 */ /* 0x000fe2000001ff00 */
[----:B------:R-:W-:Y:S01]  /*05b0*/  IMAD.WIDE R88, R21, 0x4, R98 ;  /* 0x0000000415587825 */ /* 0x000fe200078e0262 */
[----:B------:R-:W-:-:S02]  /*05c0*/  CS2R R94, SRZ ;  /* 0x00000000005e7805 */ /* 0x000fc4000001ff00 */
[----:B------:R-:W-:Y:S02]  /*05d0*/  CS2R R72, SRZ ;  /* 0x0000000000487805 */ /* 0x000fe4000001ff00 */
[----:B------:R-:W-:Y:S02]  /*05e0*/  CS2R R74, SRZ ;  /* 0x00000000004a7805 */ /* 0x000fe4000001ff00 */
[----:B------:R-:W-:Y:S02]  /*05f0*/  CS2R R64, SRZ ;  /* 0x0000000000407805 */ /* 0x000fe4000001ff00 */
[----:B------:R-:W-:Y:S01]  /*0600*/  CS2R R66, SRZ ;  /* 0x0000000000427805 */ /* 0x000fe2000001ff00 */
[C---:B------:R-:W-:Y:S01]  /*0610*/  IMAD.WIDE R104, R3.reuse, 0x4, R140 ;  /* 0x0000000403687825 */ /* 0x040fe200078e028c */
[----:B------:R-:W5:Y:S03]  /*0620*/  @!P2 LDG.E.64 R190, desc[UR4][R88.64] ;  /* 0x0000000458bea981 */ /* 0x000f66000c1e1b00 */
[----:B0-----:R-:W-:Y:S01]  /*0630*/  IMAD.WIDE R24, R3, 0x8, R18 ;  /* 0x0000000803187825 */ /* 0x001fe200078e0212 */
[----:B------:R-:W5:Y:S03]  /*0640*/  @!P2 LDG.E.64 R182, desc[UR4][R90.64] ;  /* 0x000000045ab6a981 */ /* 0x000f66000c1e1b00 */
[C---:B------:R-:W-:Y:S01]  /*0650*/  IMAD.WIDE R96, R143.reuse, 0x4, R96 ;  /* 0x000000048f607825 */ /* 0x040fe200078e0260 */
[----:B------:R-:W5:Y:S03]  /*0660*/  @!P2 LDG.E.64 R170, desc[UR4][R104.64] ;  /* 0x0000000468aaa981 */ /* 0x000f66000c1e1b00 */
[----:B------:R-:W-:Y:S01]  /*0670*/  IMAD.WIDE R98, R143, 0x4, R98 ;  /* 0x000000048f627825 */ /* 0x000fe200078e0262 */
[----:B------:R-:W5:Y:S03]  /*0680*/  @!P2 LDG.E.64 R196, desc[UR4][R96.64] ;  /* 0x0000000460c4a981 */ /* 0x000f66000c1e1b00 */
[C---:B------:R-:W-:Y:S01]  /*0690*/  IMAD.WIDE R106, R13.reuse, 0x4, R140 ;  /* 0x000000040d6a7825 */ /* 0x040fe200078e028c */
[----:B------:R-:W5:Y:S03]  /*06a0*/  @!P2 LDG.E.64 R188, desc[UR4][R98.64] ;  /* 0x0000000462bca981 */ /* 0x000f66000c1e1b00 */
[C---:B------:R-:W-:Y:S01]  /*06b0*/  IMAD.WIDE R108, R13.reuse, 0x4, R224 ;  /* 0x000000040d6c7825 */ /* 0x040fe200078e02e0 */
[----:B------:R-:W5:Y:S03]  /*06c0*/  @!P2 LDG.E.64 R168, desc[UR4][R106.64] ;  /* 0x000000046aa8a981 */ /* 0x000f66000c1e1b00 */
[--C-:B------:R-:W-:Y:S01]  /*06d0*/  IMAD.WIDE R110, R13, 0x4, R56.reuse ;  /* 0x000000040d6e7825 */ /* 0x100fe200078e0238 */
[----:B------:R0:W5:Y:S03]  /*06e0*/  @!P2 LDG.E.64 R160, desc[UR4][R108.64] ;  /* 0x000000046ca0a981 */ /* 0x000166000c1e1b00 */
[----:B------:R-:W-:Y:S01]  /*06f0*/  IMAD.WIDE R138, R21, 0x4, R56 ;  /* 0x00000004158a7825 */ /* 0x000fe200078e0238 */
[----:B------:R1:W5:Y:S03]  /*0700*/  @!P2 LDG.E.64 R152, desc[UR4][R110.64] ;  /* 0x000000046e98a981 */ /* 0x000366000c1e1b00 */
[--C-:B----4-:R-:W-:Y:S01]  /*0710*/  IMAD.WIDE R36, R13, 0x8, R40.reuse ;  /* 0x000000080d247825 */ /* 0x110fe200078e0228 */
[----:B------:R-:W5:Y:S03]  /*0720*/  @!P2 LDG.E.64 R150, desc[UR4][R138.64] ;  /* 0x000000048a96a981 */ /* 0x000f66000c1e1b00 */
[C---:B------:R-:W-:Y:S01]  /*0730*/  IMAD.WIDE R38, R21.reuse, 0x8, R40 ;  /* 0x0000000815267825 */ /* 0x040fe200078e0228 */
[----:B------:R4:W5:Y:S03]  /*0740*/  @!P2 LDG.E.128 R100, desc[UR4][R36.64] ;  /* 0x000000042464a981 */ /* 0x000966000c1e1d00 */
[----:B------:R-:W-:Y:S01]  /*0750*/  IMAD.WIDE R26, R21, 0x8, R28 ;  /* 0x00000008151a7825 */ /* 0x000fe200078e021c */
[----:B------:R1:W5:Y:S01]  /*0760*/  @!P2 LDG.E.128 R92, desc[UR4][R38.64] ;  /* 0x00000004265ca981 */ /* 0x000362000c1e1d00 */
[----:B------:R-:W-:-:S02]  /*0770*/  CS2R R166, SRZ ;  /* 0x0000000000a67805 */ /* 0x000fc4000001ff00 */
[----:B------:R-:W-:Y:S01]  /*0780*/  CS2R R158, SRZ ;  /* 0x00000000009e7805 */ /* 0x000fe2000001ff00 */
[----:B--2---:R-:W-:Y:S01]  /*0790*/  IMAD.WIDE R16, R3, 0x8, R132 ;  /* 0x0000000803107825 */ /* 0x004fe200078e0284 */
[----:B------:R-:W5:Y:S01]  /*07a0*/  @!P2 LDG.E.128 R64, desc[UR4][R26.64] ;  /* 0x000000041a40a981 */ /* 0x000f62000c1e1d00 */
[----:B------:R-:W-:Y:S02]  /*07b0*/  CS2R R146, SRZ ;  /* 0x0000000000927805 */ /* 0x000fe4000001ff00 */
[----:B0-----:R-:W-:Y:S01]  /*07c0*/  CS2R R108, SRZ ;  /* 0x00000000006c7805 */ /* 0x001fe2000001ff00 */
[--C-:B------:R-:W-:Y:S01]  /*07d0*/  IMAD.WIDE R48, R13, 0x8, R52.reuse ;  /* 0x000000080d307825 */ /* 0x100fe200078e0234 */
[----:B------:R0:W5:Y:S01]  /*07e0*/  @!P2 LDG.E.128 R72, desc[UR4][R24.64] ;  /* 0x000000041848a981 */ /* 0x000162000c1e1d00 */
[----:B------:R-:W-:Y:S02]  /*07f0*/  CS2R R104, SRZ ;  /* 0x0000000000687805 */ /* 0x000fe4000001ff00 */
[----:B------:R-:W-:Y:S01]  /*0800*/  CS2R R106, SRZ ;  /* 0x00000000006a7805 */ /* 0x000fe2000001ff00 */
[----:B------:R-:W-:Y:S01]  /*0810*/  IMAD.WIDE R50, R21, 0x8, R52 ;  /* 0x0000000815327825 */ /* 0x000fe200078e0234 */
[----:B------:R-:W-:-:S02]  /*0820*/  CS2R R96, SRZ ;  /* 0x0000000000607805 */ /* 0x000fc4000001ff00 */
[----:B------:R-:W-:Y:S02]  /*0830*/  CS2R R98, SRZ ;  /* 0x0000000000627805 */ /* 0x000fe4000001ff00 */
[----:B------:R-:W-:Y:S01]  /*0840*/  CS2R R88, SRZ ;  /* 0x0000000000587805 */ /* 0x000fe2000001ff00 */
[--C-:B------:R-:W-:Y:S01]  /*0850*/  IMAD.WIDE R128, R13, 0x8, R132.reuse ;  /* 0x000000080d807825 */ /* 0x100fe200078e0284 */
[----:B------:R-:W-:Y:S02]  /*0860*/  CS2R R90, SRZ ;  /* 0x00000000005a7805 */ /* 0x000fe4000001ff00 */
[----:B-1----:R-:W-:Y:S02]  /*0870*/  CS2R R110, SRZ ;  /* 0x00000000006e7805 */ /* 0x002fe4000001ff00 */
[----:B----4-:R-:W-:Y:S01]  /*0880*/  CS2R R36, SRZ ;  /* 0x0000000000247805 */ /* 0x010fe2000001ff00 */
[----:B------:R-:W-:Y:S01]  /*0890*/  IMAD.WIDE R130, R21, 0x8, R132 ;  /* 0x0000000815827825 */ /* 0x000fe200078e0284 */
[----:B------:R-:W-:-:S02]  /*08a0*/  CS2R R38, SRZ ;  /* 0x0000000000267805 */ /* 0x000fc4000001ff00 */
[----:B------:R-:W-:Y:S02]  /*08b0*/  CS2R R138, SRZ ;  /* 0x00000000008a7805 */ /* 0x000fe4000001ff00 */
[----:B0-----:R-:W-:Y:S02]  /*08c0*/  CS2R R24, SRZ ;  /* 0x0000000000187805 */ /* 0x001fe4000001ff00 */
[----:B------:R-:W-:Y:S01]  /*08d0*/  CS2R R26, SRZ ;  /* 0x00000000001a7805 */ /* 0x000fe2000001ff00 */
[C---:B------:R-:W-:Y:S01]  /*08e0*/  IMAD.WIDE R54, R3.reuse, 0x4, R62 ;  /* 0x0000000403367825 */ /* 0x040fe200078e023e */
[----:B------:R-:W5:Y:S03]  /*08f0*/  @!P2 LDG.E.128 R104, desc[UR4][R48.64] ;  /* 0x000000043068a981 */ /* 0x000f66000c1e1d00 */
[C---:B------:R-:W-:Y:S01]  /*0900*/  IMAD.WIDE R46, R3.reuse, 0x8, R40 ;  /* 0x00000008032e7825 */ /* 0x040fe200078e0228 */
[----:B------:R0:W5:Y:S03]  /*0910*/  @!P2 LDG.E.64 R146, desc[UR4][R54.64] ;  /* 0x000000043692a981 */ /* 0x000166000c1e1b00 */
[----:B------:R-:W-:Y:S01]  /*0920*/  IMAD.WIDE R122, R3, 0x4, R118 ;  /* 0x00000004037a7825 */ /* 0x000fe200078e0276 */
[----:B------:R1:W5:Y:S03]  /*0930*/  @!P2 LDG.E.128 R96, desc[UR4][R50.64] ;  /* 0x000000043260a981 */ /* 0x000366000c1e1d00 */
[C---:B------:R-:W-:Y:S01]  /*0940*/  IMAD.WIDE R134, R21.reuse, 0x4, R140 ;  /* 0x0000000415867825 */ /* 0x040fe200078e028c */
[----:B------:R-:W5:Y:S03]  /*0950*/  @!P2 LDG.E.128 R108, desc[UR4][R46.64] ;  /* 0x000000042e6ca981 */ /* 0x000f66000c1e1d00 */
[----:B------:R-:W-:Y:S01]  /*0960*/  IMAD.WIDE R136, R21, 0x4, R224 ;  /* 0x0000000415887825 */ /* 0x000fe200078e02e0 */
[----:B------:R-:W5:Y:S03]  /*0970*/  @!P2 LDG.E.64 R166, desc[UR4][R134.64] ;  /* 0x0000000486a6a981 */ /* 0x000f66000c1e1b00 */
[C---:B------:R-:W-:Y:S01]  /*0980*/  IMAD.WIDE R52, R143.reuse, 0x8, R52 ;  /* 0x000000088f347825 */ /* 0x040fe200078e0234 */
[----:B------:R-:W5:Y:S03]  /*0990*/  @!P2 LDG.E.64 R158, desc[UR4][R136.64] ;  /* 0x00000004889ea981 */ /* 0x000f66000c1e1b00 */
[----:B------:R-:W-:Y:S01]  /*09a0*/  IMAD.WIDE R132, R143, 0x8, R132 ;  /* 0x000000088f847825 */ /* 0x000fe200078e0284 */
[----:B------:R2:W5:Y:S03]  /*09b0*/  @!P2 LDG.E.128 R88, desc[UR4][R52.64] ;  /* 0x000000043458a981 */ /* 0x000566000c1e1d00 */
[----:B------:R-:W-:Y:S01]  /*09c0*/  IMAD.WIDE R126, R21, 0x8, R222 ;  /* 0x00000008157e7825 */ /* 0x000fe200078e02de */
[----:B------:R4:W5:Y:S01]  /*09d0*/  @!P2 LDG.E.128 R36, desc[UR4][R132.64] ;  /* 0x000000048424a981 */ /* 0x000962000c1e1d00 */
[----:B0-----:R-:W-:-:S02]  /*09e0*/  CS2R R54, SRZ ;  /* 0x0000000000367805 */ /* 0x001fc4000001ff00 */
[----:B------:R-:W-:Y:S01]  /*09f0*/  CS2R R48, SRZ ;  /* 0x0000000000307805 */ /* 0x000fe2000001ff00 */
[--C-:B------:R-:W-:Y:S01]  /*0a00*/  IMAD.WIDE R30, R13, 0x8, R18.reuse ;  /* 0x000000080d1e7825 */ /* 0x100fe200078e0212 */
[----:B------:R0:W5:Y:S01]  /*0a10*/  @!P2 LDG.E.128 R24, desc[UR4][R126.64] ;  /* 0x000000047e18a981 */ /* 0x000162000c1e1d00 */
[----:B-1----:R-:W-:Y:S02]  /*0a20*/  CS2R R50, SRZ ;  /* 0x0000000000327805 */ /* 0x002fe4000001ff00 */
[----:B--2---:R-:W-:Y:S01]  /*0a30*/  CS2R R52, SRZ ;  /* 0x0000000000347805 */ /* 0x004fe2000001ff00 */
[----:B------:R-:W-:Y:S01]  /*0a40*/  IMAD.WIDE R32, R21, 0x8, R18 ;  /* 0x0000000815207825 */ /* 0x000fe200078e0212 */
[----:B------:R1:W5:Y:S01]  /*0a50*/  @!P2 LDG.E.64 R138, desc[UR4][R122.64] ;  /* 0x000000047a8aa981 */ /* 0x000362000c1e1b00 */
[----:B------:R-:W-:Y:S02]  /*0a60*/  CS2R R44, SRZ ;  /* 0x00000000002c7805 */ /* 0x000fe4000001ff00 */
[----:B------:R-:W-:-:S02]  /*0a70*/  CS2R R46, SRZ ;  /* 0x00000000002e7805 */ /* 0x000fc4000001ff00 */
[----:B------:R-:W-:Y:S02]  /*0a80*/  CS2R R136, SRZ ;  /* 0x0000000000887805 */ /* 0x000fe4000001ff00 */
[----:B------:R-:W-:Y:S02]  /*0a90*/  CS2R R134, SRZ ;  /* 0x0000000000867805 */ /* 0x000fe4000001ff00 */
[----:B----4-:R-:W-:Y:S02]  /*0aa0*/  CS2R R132, SRZ ;  /* 0x0000000000847805 */ /* 0x010fe4000001ff00 */
[----:B0-----:R-:W-:Y:S01]  /*0ab0*/  CS2R R126, SRZ ;  /* 0x00000000007e7805 */ /* 0x001fe2000001ff00 */
[C---:B------:R-:W-:Y:S01]  /*0ac0*/  IMAD.WIDE R112, R3.reuse, 0x4, R214 ;  /* 0x0000000403707825 */ /* 0x040fe200078e02d6 */
[----:B------:R0:W5:Y:S01]  /*0ad0*/  @!P2 LDG.E.128 R52, desc[UR4][R16.64] ;  /* 0x000000041034a981 */ /* 0x000162000c1e1d00 */
[----:B-1----:R-:W-:Y:S02]  /*0ae0*/  CS2R R122, SRZ ;  /* 0x00000000007a7805 */ /* 0x002fe4000001ff00 */
[----:B------:R-:W-:Y:S01]  /*0af0*/  IMAD.WIDE R14, R3, 0x4, R10 ;  /* 0x00000004030e7825 */ /* 0x000fe200078e020a */
[----:B------:R-:W5:Y:S03]  /*0b00*/  @!P2 LDG.E.128 R48, desc[UR4][R128.64] ;  /* 0x000000048030a981 */ /* 0x000f66000c1e1d00 */
[----:B------:R-:W-:Y:S01]  /*0b10*/  IMAD.WIDE R18, R143, 0x8, R18 ;  /* 0x000000088f127825 */ /* 0x000fe200078e0212 */
[----:B------:R-:W5:Y:S03]  /*0b20*/  @!P2 LDG.E.64 R136, desc[UR4][R112.64] ;  /* 0x000000047088a981 */ /* 0x000f66000c1e1b00 */
[--C-:B------:R-:W-:Y:S01]  /*0b30*/  IMAD.WIDE R114, R13, 0x4, R118.reuse ;  /* 0x000000040d727825 */ /* 0x100fe200078e0276 */
[----:B------:R1:W5:Y:S03]  /*0b40*/  @!P2 LDG.E.128 R44, desc[UR4][R18.64] ;  /* 0x00000004122ca981 */ /* 0x000366000c1e1d00 */
[C---:B------:R-:W-:Y:S01]  /*0b50*/  IMAD.WIDE R116, R21.reuse, 0x4, R118 ;  /* 0x0000000415747825 */ /* 0x040fe200078e0276 */
[----:B------:R2:W5:Y:S03]  /*0b60*/  @!P2 LDG.E.64 R134, desc[UR4][R114.64] ;  /* 0x000000047286a981 */ /* 0x000566000c1e1b00 */
[----:B------:R-:W-:Y:S01]  /*0b70*/  IMAD.WIDE R22, R21, 0x4, R214 ;  /* 0x0000000415167825 */ /* 0x000fe200078e02d6 */
[----:B------:R4:W5:Y:S01]  /*0b80*/  @!P2 LDG.E.64 R132, desc[UR4][R116.64] ;  /* 0x000000047484a981 */ /* 0x000962000c1e1b00 */
[----:B------:R-:W-:-:S02]  /*0b90*/  CS2R R156, SRZ ;  /* 0x00000000009c7805 */ /* 0x000fc4000001ff00 */
[----:B0-----:R-:W-:Y:S01]  /*0ba0*/  CS2R R16, SRZ ;  /* 0x0000000000107805 */ /* 0x001fe2000001ff00 */
[C---:B------:R-:W-:Y:S01]  /*0bb0*/  IMAD.WIDE R34, R3.reuse, 0x8, R28 ;  /* 0x0000000803227825 */ /* 0x040fe200078e021c */
[----:B------:R0:W5:Y:S01]  /*0bc0*/  @!P2 LDG.E.64 R122, desc[UR4][R22.64] ;  /* 0x00000004167aa981 */ /* 0x000162000c1e1b00 */
[----:B-1----:R-:W-:Y:S02]  /*0bd0*/  CS2R R18, SRZ ;  /* 0x0000000000127805 */ /* 0x002fe4000001ff00 */
[----:B------:R-:W-:Y:S01]  /*0be0*/  CS2R R128, SRZ ;  /* 0x0000000000807805 */ /* 0x000fe2000001ff00 */
[----:B------:R-:W-:Y:S01]  /*0bf0*/  IMAD.WIDE R120, R3, 0x8, R222 ;  /* 0x0000000803787825 */ /* 0x000fe200078e02de */
[----:B------:R1:W5:Y:S01]  /*0c00*/  @!P2 LDG.E.64 R126, desc[UR4][R14.64] ;  /* 0x000000040e7ea981 */ /* 0x000362000c1e1b00 */
[----:B--2---:R-:W-:Y:S02]  /*0c10*/  CS2R R114, SRZ ;  /* 0x0000000000727805 */ /* 0x004fe4000001ff00 */
[----:B----4-:R-:W-:Y:S01]  /*0c20*/  CS2R R116, SRZ ;  /* 0x0000000000747805 */ /* 0x010fe2000001ff00 */
[----:B------:R-:W-:Y:S01]  /*0c30*/  IMAD.WIDE R58, R13, 0x4, R62 ;  /* 0x000000040d3a7825 */ /* 0x000fe200078e023e */
[----:B------:R-:W-:-:S02]  /*0c40*/  CS2R R112, SRZ ;  /* 0x0000000000707805 */ /* 0x000fc4000001ff00 */
[----:B0-----:R-:W-:Y:S01]  /*0c50*/  CS2R R22, SRZ ;  /* 0x0000000000167805 */ /* 0x001fe2000001ff00 */
[----:B------:R-:W-:Y:S01]  /*0c60*/  IMAD.WIDE R60, R21, 0x4, R62 ;  /* 0x00000004153c7825 */ /* 0x000fe200078e023e */
[----:B-1----:R-:W-:-:S03]  /*0c70*/  CS2R R14, SRZ ;  /* 0x00000000000e7805 */ /* 0x002fc6000001ff00 */
[----:B------:R-:W-:-:S04]  /*0c80*/  IMAD.WIDE R42, R13, 0x8, R28 ;  /* 0x000000080d2a7825 */ /* 0x000fc800078e021c */
[----:B------:R-:W-:-:S04]  /*0c90*/  IMAD.WIDE R124, R13, 0x8, R222 ;  /* 0x000000080d7c7825 */ /* 0x000fc800078e02de */
[----:B------:R-:W-:-:S04]  /*0ca0*/  IMAD.WIDE R220, R13, 0x4, R214 ;  /* 0x000000040ddc7825 */ /* 0x000fc800078e02d6 */
[--C-:B------:R-:W-:Y:S01]  /*0cb0*/  IMAD.WIDE R216, R13, 0x4, R10.reuse ;  /* 0x000000040dd87825 */ /* 0x100fe200078e020a */
[----:B------:R-:W5:Y:S03]  /*0cc0*/  @!P2 LDG.E.64 R128, desc[UR4][R220.64] ;  /* 0x00000004dc80a981 */ /* 0x000f66000c1e1b00 */
[----:B------:R-:W-:-:S04]  /*0cd0*/  IMAD.WIDE R218, R21, 0x4, R10 ;  /* 0x0000000415da7825 */ /* 0x000fc800078e020a */
[----:B---3--:R-:W-:-:S04]  /*0ce0*/  IMAD.WIDE R2, R3, 0x4, R212 ;  /* 0x0000000403027825 */ /* 0x008fc800078e02d4 */
[--C-:B------:R-:W-:Y:S01]  /*0cf0*/  IMAD.WIDE R12, R13, 0x4, R212.reuse ;  /* 0x000000040d0c7825 */ /* 0x100fe200078e02d4 */
[----:B------:R-:W5:Y:S03]  /*0d00*/  @!P2 LDG.E.64 R116, desc[UR4][R2.64] ;  /* 0x000000040274a981 */ /* 0x000f66000c1e1b00 */
[----:B------:R-:W-:Y:S01]  /*0d10*/  IMAD.WIDE R20, R21, 0x4, R212 ;  /* 0x0000000415147825 */ /* 0x000fe200078e02d4 */
[----:B------:R-:W5:Y:S03]  /*0d20*/  @!P2 LDG.E.64 R114, desc[UR4][R12.64] ;  /* 0x000000040c72a981 */ /* 0x000f66000c1e1b00 */
[C---:B------:R-:W-:Y:S01]  /*0d30*/  IMAD.WIDE R224, R143.reuse, 0x4, R224 ;  /* 0x000000048fe07825 */ /* 0x040fe200078e02e0 */
[----:B------:R-:W5:Y:S03]  /*0d40*/  @!P2 LDG.E.64 R22, desc[UR4][R20.64] ;  /* 0x000000041416a981 */ /* 0x000f66000c1e1b00 */
[C---:B------:R-:W-:Y:S01]  /*0d50*/  IMAD.WIDE R222, R143.reuse, 0x8, R222 ;  /* 0x000000088fde7825 */ /* 0x040fe200078e02de */
[----:B------:R-:W5:Y:S03]  /*0d60*/  @!P2 LDG.E.64 R156, desc[UR4][R224.64] ;  /* 0x00000004e09ca981 */ /* 0x000f66000c1e1b00 */
[C---:B------:R-:W-:Y:S01]  /*0d70*/  IMAD.WIDE R10, R143.reuse, 0x4, R10 ;  /* 0x000000048f0a7825 */ /* 0x040fe200078e020a */
[----:B------:R-:W5:Y:S03]  /*0d80*/  @!P2 LDG.E.128 R16, desc[UR4][R222.64] ;  /* 0x00000004de10a981 */ /* 0x000f66000c1e1d00 */
[----:B------:R-:W-:Y:S01]  /*0d90*/  IMAD.WIDE R212, R143, 0x4, R212 ;  /* 0x000000048fd47825 */ /* 0x000fe200078e02d4 */
[----:B------:R-:W5:Y:S01]  /*0da0*/  @!P2 LDG.E.64 R112, desc[UR4][R10.64] ;  /* 0x000000040a70a981 */ /* 0x000f62000c1e1b00 */
[----:B------:R-:W-:-:S02]  /*0db0*/  CS2R R164, SRZ ;  /* 0x0000000000a47805 */ /* 0x000fc4000001ff00 */
[C---:B------:R-:W-:Y:S01]  /*0dc0*/  IMAD.WIDE R140, R143.reuse, 0x4, R140 ;  /* 0x000000048f8c7825 */ /* 0x040fe200078e028c */
[----:B------:R-:W5:Y:S01]  /*0dd0*/  @!P2 LDG.E.64 R14, desc[UR4][R212.64] ;  /* 0x00000004d40ea981 */ /* 0x000f62000c1e1b00 */
[----:B------:R-:W-:Y:S02]  /*0de0*/  CS2R R206, SRZ ;  /* 0x0000000000ce7805 */ /* 0x000fe4000001ff00 */
[----:B------:R-:W-:Y:S01]  /*0df0*/  CS2R R198, SRZ ;  /* 0x0000000000c67805 */ /* 0x000fe2000001ff00 */
[C---:B------:R-:W-:Y:S01]  /*0e00*/  IMAD.WIDE R56, R143.reuse, 0x4, R56 ;  /* 0x000000048f387825 */ /* 0x040fe200078e0238 */
[----:B------:R0:W5:Y:S01]  /*0e10*/  @!P2 LDG.E.64 R164, desc[UR4][R140.64] ;  /* 0x000000048ca4a981 */ /* 0x000162000c1e1b00 */
[----:B------:R-:W-:Y:S02]  /*0e20*/  CS2R R194, SRZ ;  /* 0x0000000000c27805 */ /* 0x000fe4000001ff00 */
[----:B------:R-:W-:Y:S01]  /*0e30*/  CS2R R186, SRZ ;  /* 0x0000000000ba7805 */ /* 0x000fe2000001ff00 */
[----:B------:R-:W-:Y:S01]  /*0e40*/  IMAD.WIDE R62, R143, 0x4, R62 ;  /* 0x000000048f3e7825 */ /* 0x000fe200078e023e */
[----:B------:R-:W-:-:S02]  /*0e50*/  CS2R R148, SRZ ;  /* 0x0000000000947805 */ /* 0x000fc4000001ff00 */
[----:B------:R-:W-:Y:S02]  /*0e60*/  CS2R R144, SRZ ;  /* 0x0000000000907805 */ /* 0x000fe4000001ff00 */
[----:B------:R-:W-:Y:S01]  /*0e70*/  CS2R R200, SRZ ;  /* 0x0000000000c87805 */ /* 0x000fe2000001ff00 */
[C---:B------:R-:W-:Y:S01]  /*0e80*/  IMAD.WIDE R40, R143.reuse, 0x8, R40 ;  /* 0x000000088f287825 */ /* 0x040fe200078e0228 */
[----:B------:R1:W5:Y:S01]  /*0e90*/  @!P2 LDG.E.64 R206, desc[UR4][R84.64] ;  /* 0x0000000454cea981 */ /* 0x000362000c1e1b00 */
[----:B0-----:R-:W-:Y:S02]  /*0ea0*/  CS2R R140, SRZ ;  /* 0x00000000008c7805 */ /* 0x001fe4000001ff00 */
[C---:B------:R-:W-:Y:S01]  /*0eb0*/  IMAD.WIDE R28, R143.reuse, 0x8, R28 ;  /* 0x000000088f1c7825 */ /* 0x040fe200078e021c */
[----:B------:R-:W-:Y:S01]  /*0ec0*/  CS2R R192, SRZ ;  /* 0x0000000000c07805 */ /* 0x000fe2000001ff00 */
[----:B------:R0:W5:Y:S02]  /*0ed0*/  @!P2 LDG.E.64 R198, desc[UR4][R86.64] ;  /* 0x0000000456c6a981 */ /* 0x000164000c1e1b00 */
[C---:B------:R-:W-:Y:S01]  /*0ee0*/  IMAD.WIDE R118, R143.reuse, 0x4, R118 ;  /* 0x000000048f767825 */ /* 0x040fe200078e0276 */
[----:B------:R-:W-:Y:S01]  /*0ef0*/  CS2R R184, SRZ ;  /* 0x0000000000b87805 */ /* 0x000fe2000001ff00 */
[----:B------:R2:W5:Y:S02]  /*0f00*/  @!P2 LDG.E.64 R194, desc[UR4][R68.64] ;  /* 0x0000000444c2a981 */ /* 0x000564000c1e1b00 */
[----:B------:R-:W-:Y:S01]  /*0f10*/  IMAD.WIDE R214, R143, 0x4, R214 ;  /* 0x000000048fd67825 */ /* 0x000fe200078e02d6 */
[----:B------:R-:W-:Y:S01]  /*0f20*/  CS2R R142, SRZ ;  /* 0x00000000008e7805 */ /* 0x000fe2000001ff00 */
[----:B------:R3:W5:Y:S01]  /*0f30*/  @!P2 LDG.E.64 R186, desc[UR4][R70.64] ;  /* 0x0000000446baa981 */ /* 0x000762000c1e1b00 */
[----:B------:R-:W-:-:S02]  /*0f40*/  CS2R R176, SRZ ;  /* 0x0000000000b07805 */ /* 0x000fc4000001ff00 */
[----:B-1----:R-:W-:Y:S02]  /*0f50*/  CS2R R84, SRZ ;  /* 0x0000000000547805 */ /* 0x002fe4000001ff00 */
[----:B0-----:R-:W-:Y:S01]  /*0f60*/  CS2R R86, SRZ ;  /* 0x0000000000567805 */ /* 0x001fe2000001ff00 */
[----:B------:R0:W5:Y:S01]  /*0f70*/  @!P2 LDG.E.64 R148, desc[UR4][R56.64] ;  /* 0x000000043894a981 */ /* 0x000162000c1e1b00 */
[----:B--2---:R-:W-:-:S03]  /*0f80*/  CS2R R68, SRZ ;  /* 0x0000000000447805 */ /* 0x004fc6000001ff00 */
[----:B------:R1:W5:Y:S01]  /*0f90*/  @!P2 LDG.E.64 R144, desc[UR4][R58.64] ;  /* 0x000000043a90a981 */ /* 0x000362000c1e1b00 */
[----:B---3--:R-:W-:-:S03]  /*0fa0*/  CS2R R70, SRZ ;  /* 0x0000000000467805 */ /* 0x008fc6000001ff00 */
[----:B------:R2:W5:Y:S01]  /*0fb0*/  @!P2 LDG.E.64 R142, desc[UR4][R60.64] ;  /* 0x000000043c8ea981 */ /* 0x000562000c1e1b00 */
[----:B0-----:R-:W-:-:S03]  /*0fc0*/  CS2R R56, SRZ ;  /* 0x0000000000387805 */ /* 0x001fc6000001ff00 */
[----:B------:R0:W5:Y:S01]  /*0fd0*/  @!P2 LDG.E.64 R140, desc[UR4][R62.64] ;  /* 0x000000043e8ca981 */ /* 0x000162000c1e1b00 */
[----:B-1----:R-:W-:-:S03]  /*0fe0*/  CS2R R58, SRZ ;  /* 0x00000000003a7805 */ /* 0x002fc6000001ff00 */
[----:B------:R1:W5:Y:S01]  /*0ff0*/  @!P2 LDG.E.64 R200, desc[UR4][R76.64] ;  /* 0x000000044cc8a981 */ /* 0x000362000c1e1b00 */
[----:B--2---:R-:W-:-:S03]  /*1000*/  CS2R R60, SRZ ;  /* 0x00000000003c7805 */ /* 0x004fc6000001ff00 */
[----:B------:R2:W5:Y:S01]  /*1010*/  @!P2 LDG.E.64 R192, desc[UR4][R78.64] ;  /* 0x000000044ec0a981 */ /* 0x000562000c1e1b00 */
[----:B0-----:R-:W-:-:S03]  /*1020*/  CS2R R62, SRZ ;  /* 0x00000000003e7805 */ /* 0x001fc6000001ff00 */
[----:B------:R0:W5:Y:S01]  /*1030*/  @!P2 LDG.E.64 R184, desc[UR4][R80.64] ;  /* 0x0000000450b8a981 */ /* 0x000162000c1e1b00 */
[----:B-1----:R-:W-:-:S03]  /*1040*/  CS2R R76, SRZ ;  /* 0x00000000004c7805 */ /* 0x002fc6000001ff00 */
[----:B------:R1:W5:Y:S01]  /*1050*/  @!P2 LDG.E.64 R176, desc[UR4][R82.64] ;  /* 0x0000000452b0a981 */ /* 0x000362000c1e1b00 */
[----:B--2---:R-:W-:-:S03]  /*1060*/  CS2R R78, SRZ ;  /* 0x00000000004e7805 */ /* 0x004fc6000001ff00 */
[----:B------:R2:W5:Y:S01]  /*1070*/  @!P2 LDG.E.128 R84, desc[UR4][R34.64] ;  /* 0x000000042254a981 */ /* 0x000562000c1e1d00 */
[----:B0-----:R-:W-:-:S03]  /*1080*/  CS2R R80, SRZ ;  /* 0x0000000000507805 */ /* 0x001fc6000001ff00 */
[----:B------:R0:W5:Y:S01]  /*1090*/  @!P2 LDG.E.128 R60, desc[UR4][R28.64] ;  /* 0x000000041c3ca981 */ /* 0x000162000c1e1d00 */
[----:B-1----:R-:W-:-:S03]  /*10a0*/  CS2R R82, SRZ ;  /* 0x0000000000527805 */ /* 0x002fc6000001ff00 */
[----:B------:R1:W5:Y:S01]  /*10b0*/  @!P2 LDG.E.128 R68, desc[UR4][R30.64] ;  /* 0x000000041e44a981 */ /* 0x000362000c1e1d00 */
        /* <DEDUP_REMOVED lines=10> */
[----:B-1----:R-:W-:Y:S02]  /*1160*/  CS2R R42, SRZ ;  /* 0x00000000002a7805 */ /* 0x002fe4000001ff00 */
[----:B--2---:R-:W-:-:S04]  /*1170*/  CS2R R124, SRZ ;  /* 0x00000000007c7805 */ /* 0x004fc8000001ff00 */
[----:B------:R1:W5:Y:S01]  /*1180*/  @!P2 LDG.E.128 R40, desc[UR4][R130.64] ;  /* 0x000000048228a981 */ /* 0x000362000c1e1d00 */
[----:B0-----:R-:W-:-:S03]  /*1190*/  CS2R R120, SRZ ;  /* 0x0000000000787805 */ /* 0x001fc6000001ff00 */
[----:B------:R0:W5:Y:S04]  /*11a0*/  @!P2 LDG.E.64 R124, desc[UR4][R216.64] ;  /* 0x00000004d87ca981 */ /* 0x000168000c1e1b00 */
[----:B------:R2:W5:Y:S01]  /*11b0*/  @!P2 LDG.E.64 R120, desc[UR4][R214.64] ;  /* 0x00000004d678a981 */ /* 0x000562000c1e1b00 */
[----:B-1----:R-:W-:Y:S02]  /*11c0*/  CS2R R130, SRZ ;  /* 0x0000000000827805 */ /* 0x002fe4000001ff00 */
[----:B0-----:R-:W-:-:S04]  /*11d0*/  SHF.R.U32.HI R217, RZ, 0x1d, R7 ;  /* 0x0000001dffd97819 */ /* 0x001fc80000011607 */
[----:B------:R0:W5:Y:S01]  /*11e0*/  @!P2 LDG.E.64 R130, desc[UR4][R118.64] ;  /* 0x000000047682a981 */ /* 0x000162000c1e1b00 */
[----:B--2---:R-:W-:Y:S02]  /*11f0*/  SHF.R.U32.HI R215, RZ, 0x1d, R5 ;  /* 0x0000001dffd77819 */ /* 0x004fe40000011605 */
[----:B------:R-:W-:Y:S02]  /*1200*/  LOP3.LUT R217, R217, 0x4, RZ, 0xc0, !PT ;  /* 0x00000004d9d97812 */ /* 0x000fe400078ec0ff */
[----:B------:R-:W-:Y:S02]  /*1210*/  LOP3.LUT R215, R215, 0x4, RZ, 0xc0, !PT ;  /* 0x00000004d7d77812 */ /* 0x000fe400078ec0ff */
[----:B------:R-:W-:Y:S02]  /*1220*/  IADD3 R217, P1, R6, R217, RZ ;  /* 0x000000d906d97210 */ /* 0x000fe40007f3e0ff */
[----:B0-----:R-:W-:Y:S02]  /*1230*/  CS2R R118, SRZ ;  /* 0x0000000000767805 */ /* 0x001fe4000001ff00 */
[----:B------:R-:W-:-:S04]  /*1240*/  IADD3 R215, P0, R4, R215, RZ ;  /* 0x000000d704d77210 */ /* 0x000fc80007f1e0ff */
[----:B------:R-:W-:Y:S01]  /*1250*/  LOP3.LUT R0, R215, R217, RZ, 0xfc, !PT ;  /* 0x000000d9d7007212 */ /* 0x000fe200078efcff */
[----:B------:R0:W5:Y:S01]  /*1260*/  @!P2 LDG.E.64 R118, desc[UR4][R218.64] ;  /* 0x00000004da76a981 */ /* 0x000162000c1e1b00 */
[----:B------:R-:W-:Y:S01]  /*1270*/  IMAD.X R214, RZ, RZ, R5, P0 ;  /* 0x000000ffffd67224 */ /* 0x000fe200000e0605 */
[----:B------:R-:W-:Y:S01]  /*1280*/  ISETP.GT.AND P0, PT, R9, 0x3ff, PT ;  /* 0x000003ff0900780c */ /* 0x000fe20003f04270 */
[----:B0-----:R-:W-:Y:S01]  /*1290*/  IMAD.X R219, RZ, RZ, R7, P1 ;  /* 0x000000ffffdb7224 */ /* 0x001fe200008e0607 */
[----:B------:R-:W-:-:S04]  /*12a0*/  ISETP.LT.U32.AND P1, PT, R0, 0x4, PT ;  /* 0x000000040000780c */ /* 0x000fc80003f21070 */
[----:B------:R-:W-:-:S04]  /*12b0*/  LOP3.LUT R0, R214, R219, RZ, 0xfc, !PT ;  /* 0x000000dbd6007212 */ /* 0x000fc800078efcff */
[----:B------:R-:W-:-:S13]  /*12c0*/  ISETP.LT.U32.OR.EX P1, PT, R0, RZ, P0, P1 ;  /* 0x000000ff0000720c */ /* 0x000fda0000721510 */
[----:B------:R-:W-:Y:S05]  /*12d0*/  @P1 BRA `(.L_x_0) ;  /* 0x0000000000401947 */ /* 0x000fea0003800000 */
[----:B------:R-:W-:Y:S01]  /*12e0*/  MOV R0, 0x0 ;  /* 0x0000000000007802 */ /* 0x000fe20000000f00 */
[----:B------:R-:W-:Y:S01]  /*12f0*/  ULDC.64 UR6, c[0x4][0x240] ;  /* 0x0100900000067ab9 */ /* 0x000fe20000000a00 */
[----:B------:R-:W-:Y:S01]  /*1300*/  ULDC.64 UR8, c[0x4][0x230] ;  /* 0x01008c0000087ab9 */ /* 0x000fe20000000a00 */
[----:B------:R-:W-:Y:S01]  /*1310*/  IMAD.U32 R4, RZ, RZ, UR6 ;  /* 0x00000006ff047e24 */ /* 0x000fe2000f8e00ff */
[----:B------:R0:W1:Y:S01]  /*1320*/  LDC.64 R2, c[0x4][R0] ;  /* 0x0100000000027b82 */ /* 0x0000620000000a00 */
[----:B------:R-:W-:Y:S01]  /*1330*/  IMAD.U32 R5, RZ, RZ, UR7 ;  /* 0x00000007ff057e24 */ /* 0x000fe2000f8e00ff */
[----:B------:R-:W-:Y:S01]  /*1340*/  ULDC.64 UR6, c[0x4][0x238] ;  /* 0x01008e0000067ab9 */ /* 0x000fe20000000a00 */
[----:B0-----:R-:W-:-:S07]  /*1350*/  IMAD.U32 R10, RZ, RZ, UR8 ;  /* 0x00000008ff0a7e24 */ /* 0x001fce000f8e00ff */
[----:B------:R-:W-:Y:S01]  /*1360*/  LEPC R20, `(.L_x_0) ;  /* 0x000000007014794e */ /* 0x000fe20000000000 */
[----:B------:R-:W-:Y:S02]  /*1370*/  IMAD.U32 R6, RZ, RZ, UR6 ;  /* 0x00000006ff067e24 */ /* 0x000fe4000f8e00ff */
[----:B------:R-:W-:Y:S02]  /*1380*/  IMAD.U32 R7, RZ, RZ, UR7 ;  /* 0x00000007ff077e24 */ /* 0x000fe4000f8e00ff */
[----:B------:R-:W-:Y:S02]  /*1390*/  IMAD.U32 R11, RZ, RZ, UR9 ;  /* 0x00000009ff0b7e24 */ /* 0x000fe4000f8e00ff */
[----:B------:R-:W-:Y:S02]  /*13a0*/  IMAD.MOV.U32 R8, RZ, RZ, 0x6b ;  /* 0x0000006bff087424 */ /* 0x000fe400078e00ff */
[----:B------:R-:W-:Y:S02]  /*13b0*/  IMAD.MOV.U32 R12, RZ, RZ, 0x1 ;  /* 0x00000001ff0c7424 */ /* 0x000fe400078e00ff */
[----:B------:R-:W-:-:S07]  /*13c0*/  IMAD.MOV.U32 R13, RZ, RZ, RZ ;  /* 0x000000ffff0d7224 */ /* 0x000fce00078e00ff */
[----:B-1---5:R-:W-:Y:S05]  /*13d0*/  CALL.ABS.NOINC R2 ;  /* 0x0000000002007343 */ /* 0x022fea0003c00000 */
.L_x_0:
[----:B-----5:R-:W-:Y:S01]  /*13e0*/  SHF.R.U32.HI R3, RZ, 0x1d, R109 ;  /* 0x0000001dff037819 */ /* 0x020fe2000001166d */
[----:B------:R-:W-:Y:S05]  /*13f0*/  WARPSYNC.ALL ;  /* 0x0000000000007948 */ /* 0x000fea0003800000 */
[----:B------:R-:W-:Y:S01]  /*1400*/  BAR.SYNC.DEFER_BLOCKING 0x0 ;  /* 0x0000000000007b1d */ /* 0x000fe20000010000 */
[----:B------:R-:W-:Y:S02]  /*1410*/  SHF.R.U32.HI R5, RZ, 0x1d, R111 ;  /* 0x0000001dff057819 */ /* 0x000fe4000001166f */
[----:B------:R-:W-:Y:S02]  /*1420*/  LOP3.LUT R3, R3, 0x4, RZ, 0xc0, !PT ;  /* 0x0000000403037812 */ /* 0x000fe400078ec0ff */
[----:B------:R-:W-:-:S02]  /*1430*/  LOP3.LUT R5, R5, 0x4, RZ, 0xc0, !PT ;  /* 0x0000000405057812 */ /* 0x000fc400078ec0ff */
[----:B------:R-:W-:Y:S02]  /*1440*/  IADD3 R212, P1, R108, R3, RZ ;  /* 0x000000036cd47210 */ /* 0x000fe40007f3e0ff */
[----:B------:R-:W-:-:S03]  /*1450*/  IADD3 R213, P3, R110, R5, RZ ;  /* 0x000000056ed57210 */ /* 0x000fc60007f7e0ff */
[----:B------:R-:W-:Y:S01]  /*1460*/  IMAD.X R110, RZ, RZ, R109, P1 ;  /* 0x000000ffff6e7224 */ /* 0x000fe200008e066d */
[----:B------:R-:W-:Y:S01]  /*1470*/  LOP3.LUT R0, R212, R213, RZ, 0xfc, !PT ;  /* 0x000000d5d4007212 */ /* 0x000fe200078efcff */
[----:B------:R-:W-:-:S03]  /*1480*/  IMAD.X R216, RZ, RZ, R111, P3 ;  /* 0x000000ffffd87224 */ /* 0x000fc600018e066f */
[----:B------:R-:W-:Y:S02]  /*1490*/  ISETP.LT.U32.AND P1, PT, R0, 0x4, PT ;  /* 0x000000040000780c */ /* 0x000fe40003f21070 */
        /* <DEDUP_REMOVED lines=18> */
[----:B-1----:R-:W-:Y:S05]  /*15c0*/  CALL.ABS.NOINC R2 ;  /* 0x0000000002007343 */ /* 0x002fea0003c00000 */
.L_x_1:
[----:B------:R-:W0:Y:S01]  /*15d0*/  LDC.64 R108, c[0x0][0x228] ;  /* 0x00008a00ff6c7b82 */ /* 0x000e220000000a00 */
[----:B------:R-:W-:-:S04]  /*15e0*/  SHF.R.S32.HI R0, RZ, 0x1f, R9 ;  /* 0x0000001fff007819 */ /* 0x000fc80000011409 */
[----:B------:R-:W-:Y:S01]  /*15f0*/  LEA.HI R5, R0, R9, RZ, 0x4 ;  /* 0x0000000900057211 */ /* 0x000fe200078f20ff */
[----:B------:R-:W-:Y:S05]  /*1600*/  WARPSYNC.ALL ;  /* 0x0000000000007948 */ /* 0x000fea0003800000 */
[----:B------:R-:W-:Y:S01]  /*1610*/  BAR.SYNC.DEFER_BLOCKING 0x0 ;  /* 0x0000000000007b1d */ /* 0x000fe20000010000 */
[CC--:B0-----:R-:W-:Y:S02]  /*1620*/  LEA R2, P1, R212.reuse, R108.reuse, 0x2 ;  /* 0x0000006cd4027211 */ /* 0x0c1fe400078210ff */
[----:B------:R-:W-:Y:S02]  /*1630*/  LEA R4, P3, R213, R108, 0x2 ;  /* 0x0000006cd5047211 */ /* 0x000fe400078610ff */
[-C--:B------:R-:W-:Y:S01]  /*1640*/  LEA.HI.X R3, R212, R109.reuse, R110, 0x2, P1 ;  /* 0x0000006dd4037211 */ /* 0x080fe200008f146e */
[----:B------:R-:W-:Y:S01]  /*1650*/  IMAD.SHL.U32 R212, R5, 0x4, RZ ;  /* 0x0000000405d47824 */ /* 0x000fe200078e00ff */
[----:B------:R-:W-:-:S02]  /*1660*/  LEA.HI.X R0, R213, R109, R216, 0x2, P3 ;  /* 0x0000006dd5007211 */ /* 0x000fc400018f14d8 */
[----:B------:R-:W-:Y:S02]  /*1670*/  CS2R R110, SRZ ;  /* 0x00000000006e7805 */ /* 0x000fe4000001ff00 */
[----:B------:R-:W-:Y:S02]  /*1680*/  LEA R2, P1, R215, R2, 0x4 ;  /* 0x00000002d7027211 */ /* 0x000fe400078220ff */
[----:B------:R-:W-:Y:S02]  /*1690*/  LEA R4, P3, R217, R4, 0x4 ;  /* 0x00000004d9047211 */ /* 0x000fe400078620ff */
[----:B------:R-:W-:Y:S02]  /*16a0*/  LEA.HI.X R3, R215, R3, R214, 0x4, P1 ;  /* 0x00000003d7037211 */ /* 0x000fe400008f24d6 */
[----:B------:R-:W-:Y:S02]  /*16b0*/  LEA.HI.X R5, R217, R0, R219, 0x4, P3 ;  /* 0x00000000d9057211 */ /* 0x000fe400018f24db */
[----:B------:R-:W-:-:S05]  /*16c0*/  LOP3.LUT R212, R212, 0xffffffc0, RZ, 0xc0, !PT ;  /* 0xffffffc0d4d47812 */ /* 0x000fca00078ec0ff */
[----:B------:R-:W-:-:S04]  /*16d0*/  IMAD.WIDE R2, R212, 0x4, R2 ;  /* 0x00000004d4027825 */ /* 0x000fc800078e0202 */
[----:B------:R-:W-:Y:S01]  /*16e0*/  IMAD.WIDE R4, R212, 0x4, R4 ;  /* 0x00000004d4047825 */ /* 0x000fe200078e0204 */
[----:B------:R0:W5:Y:S04]  /*16f0*/  @!P2 LDG.E.EL R111, desc[UR4][R2.64] ;  /* 0x00000004026fa981 */ /* 0x000168000c2e1900 */
[----:B------:R0:W5:Y:S01]  /*1700*/  @!P2 LDG.E.EL R110, desc[UR4][R4.64] ;  /* 0x00000004046ea981 */ /* 0x000162000c2e1900 */
[----:B------:R-:W-:Y:S02]  /*1710*/  SHF.R.U32.HI R7, RZ, 0x1d, R105 ;  /* 0x0000001dff077819 */ /* 0x000fe40000011669 */
[----:B------:R-:W-:Y:S02]  /*1720*/  SHF.R.U32.HI R11, RZ, 0x1d, R107 ;  /* 0x0000001dff0b7819 */ /* 0x000fe4000001166b */
[----:B------:R-:W-:-:S02]  /*1730*/  LOP3.LUT R7, R7, 0x4, RZ, 0xc0, !PT ;  /* 0x0000000407077812 */ /* 0x000fc400078ec0ff */
[----:B------:R-:W-:Y:S02]  /*1740*/  LOP3.LUT R11, R11, 0x4, RZ, 0xc0, !PT ;  /* 0x000000040b0b7812 */ /* 0x000fe400078ec0ff */
        /* <DEDUP_REMOVED lines=8> */
[----:B0-----:R-:W-:Y:S05]  /*17d0*/  @P1 BRA `(.L_x_2) ;  /* 0x0000000000401947 */ /* 0x001fea0003800000 */
        /* <DEDUP_REMOVED lines=16> */
.L_x_2:
[----:B------:R-:W-:Y:S01]  /*18e0*/  SHF.R.U32.HI R3, RZ, 0x1d, R101 ;  /* 0x0000001dff037819 */ /* 0x000fe20000011665 */
        /* <DEDUP_REMOVED lines=30> */
.L_x_3:
[----:B------:R-:W-:Y:S05]  /*1ad0*/  WARPSYNC.ALL ;  /* 0x0000000000007948 */ /* 0x000fea0003800000 */
[----:B------:R-:W-:Y:S01]  /*1ae0*/  BAR.SYNC.DEFER_BLOCKING 0x0 ;  /* 0x0000000000007b1d */ /* 0x000fe20000010000 */
[-C--:B------:R-:W-:Y:S01]  /*1af0*/  LEA R2, P1, R100, R108.reuse, 0x2 ;  /* 0x0000006c64027211 */ /* 0x080fe200078210ff */
[----:B------:R-:W-:Y:S01]  /*1b00*/  IMAD.SHL.U32 R103, R212, 0x4, RZ ;  /* 0x00000004d4677824 */ /* 0x000fe200078e00ff */
[----:B------:R-:W-:Y:S02]  /*1b10*/  LEA R4, P3, R105, R108, 0x2 ;  /* 0x0000006c69047211 */ /* 0x000fe400078610ff */
[----:B------:R-:W-:-:S02]  /*1b20*/  SHF.R.S32.HI R3, RZ, 0x1f, R212 ;  /* 0x0000001fff037819 */ /* 0x000fc400000114d4 */
[-C--:B------:R-:W-:Y:S02]  /*1b30*/  LEA.HI.X R0, R100, R109.reuse, R101, 0x2, P1 ;  /* 0x0000006d64007211 */ /* 0x080fe400008f1465 */
[----:B------:R-:W-:Y:S02]  /*1b40*/  CS2R R100, SRZ ;  /* 0x0000000000647805 */ /* 0x000fe4000001ff00 */
[----:B------:R-:W-:Y:S02]  /*1b50*/  LEA.HI.X R5, R105, R109, R102, 0x2, P3 ;  /* 0x0000006d69057211 */ /* 0x000fe400018f1466 */
[----:B------:R-:W-:Y:S02]  /*1b60*/  LEA R2, P1, R213, R2, 0x4 ;  /* 0x00000002d5027211 */ /* 0x000fe400078220ff */
[----:B------:R-:W-:Y:S02]  /*1b70*/  LEA R4, P3, R106, R4, 0x4 ;  /* 0x000000046a047211 */ /* 0x000fe400078620ff */
[----:B------:R-:W-:-:S02]  /*1b80*/  SHF.L.U64.HI R102, R212, 0x2, R3 ;  /* 0x00000002d4667819 */ /* 0x000fc40000010203 */
[----:B------:R-:W-:Y:S02]  /*1b90*/  LEA.HI.X R3, R213, R0, R104, 0x4, P1 ;  /* 0x00000000d5037211 */ /* 0x000fe400008f2468 */
[----:B------:R-:W-:Y:S02]  /*1ba0*/  LEA.HI.X R5, R106, R5, R107, 0x4, P3 ;  /* 0x000000056a057211 */ /* 0x000fe400018f246b */
[----:B------:R-:W-:Y:S02]  /*1bb0*/  IADD3 R2, P1, R103, R2, RZ ;  /* 0x0000000267027210 */ /* 0x000fe40007f3e0ff */
[----:B------:R-:W-:-:S03]  /*1bc0*/  IADD3 R4, P3, R4, R103, RZ ;  /* 0x0000006704047210 */ /* 0x000fc60007f7e0ff */
[----:B------:R-:W-:Y:S02]  /*1bd0*/  IMAD.X R3, R102, 0x1, R3, P1 ;  /* 0x0000000166037824 */ /* 0x000fe400008e0603 */
[----:B------:R-:W-:-:S03]  /*1be0*/  IMAD.X R5, R5, 0x1, R102, P3 ;  /* 0x0000000105057824 */ /* 0x000fc600018e0666 */
[----:B------:R0:W5:Y:S04]  /*1bf0*/  @!P2 LDG.E.EL R101, desc[UR4][R2.64+0x40] ;  /* 0x000040040265a981 */ /* 0x000168000c2e1900 */
[----:B------:R0:W5:Y:S01]  /*1c00*/  @!P2 LDG.E.EL R100, desc[UR4][R4.64+0x40] ;  /* 0x000040040464a981 */ /* 0x000162000c2e1900 */
[----:B------:R-:W-:Y:S02]  /*1c10*/  SHF.R.U32.HI R7, RZ, 0x1d, R97 ;  /* 0x0000001dff077819 */ /* 0x000fe40000011661 */
        /* <DEDUP_REMOVED lines=28> */
.L_x_4:
        /* <DEDUP_REMOVED lines=31> */
.L_x_5:
[----:B------:R-:W-:Y:S05]  /*1fd0*/  WARPSYNC.ALL ;  /* 0x0000000000007948 */ /* 0x000fea0003800000 */
[----:B------:R-:W-:Y:S01]  /*1fe0*/  BAR.SYNC.DEFER_BLOCKING 0x0 ;  /* 0x0000000000007b1d */ /* 0x000fe20000010000 */
[CC--:B------:R-:W-:Y:S02]  /*1ff0*/  LEA R2, P1, R92.reuse, R108.reuse, 0x2 ;  /* 0x0000006c5c027211 */ /* 0x0c0fe400078210ff */
[----:B------:R-:W-:Y:S02]  /*2000*/  LEA R4, P3, R99, R108, 0x2 ;  /* 0x0000006c63047211 */ /* 0x000fe400078610ff */
[----:B------:R-:W-:-:S02]  /*2010*/  LEA.HI.X R3, R92, R109, R93, 0x2, P1 ;  /* 0x0000006d5c037211 */ /* 0x000fc400008f145d */
[----:B------:R-:W-:Y:S02]  /*2020*/  CS2R R92, SRZ ;  /* 0x00000000005c7805 */ /* 0x000fe4000001ff00 */
[----:B------:R-:W-:Y:S02]  /*2030*/  LEA.HI.X R5, R99, R109, R94, 0x2, P3 ;  /* 0x0000006d63057211 */ /* 0x000fe400018f145e */
[C---:B------:R-:W-:Y:S02]  /*2040*/  LEA R2, P1, R96.reuse, R2, 0x4 ;  /* 0x0000000260027211 */ /* 0x040fe400078220ff */
[C---:B------:R-:W-:Y:S02]  /*2050*/  LEA R4, P3, R105.reuse, R4, 0x4 ;  /* 0x0000000469047211 */ /* 0x040fe400078620ff */
[----:B------:R-:W-:Y:S02]  /*2060*/  LEA.HI.X R3, R96, R3, R97, 0x4, P1 ;  /* 0x0000000360037211 */ /* 0x000fe400008f2461 */
[----:B------:R-:W-:-:S02]  /*2070*/  LEA.HI.X R5, R105, R5, R98, 0x4, P3 ;  /* 0x0000000569057211 */ /* 0x000fc400018f2462 */
[----:B------:R-:W-:Y:S02]  /*2080*/  IADD3 R2, P1, R2, R103, RZ ;  /* 0x0000006702027210 */ /* 0x000fe40007f3e0ff */
[----:B------:R-:W-:-:S03]  /*2090*/  IADD3 R4, P3, R4, R103, RZ ;  /* 0x0000006704047210 */ /* 0x000fc60007f7e0ff */
[--C-:B------:R-:W-:Y:S02]  /*20a0*/  IMAD.X R3, R3, 0x1, R102.reuse, P1 ;  /* 0x0000000103037824 */ /* 0x100fe400008e0666 */
        /* <DEDUP_REMOVED lines=32> */
.L_x_6:
        /* <DEDUP_REMOVED lines=31> */
.L_x_7:
        /* <DEDUP_REMOVED lines=46> */
.L_x_8:
        /* <DEDUP_REMOVED lines=31> */
.L_x_9:
        /* <DEDUP_REMOVED lines=46> */
.L_x_10:
        /* <DEDUP_REMOVED lines=31> */
.L_x_11:
        /* <DEDUP_REMOVED lines=46> */
.L_x_12:
        /* <DEDUP_REMOVED lines=31> */
.L_x_13:
        /* <DEDUP_REMOVED lines=46> */
.L_x_14:
        /* <DEDUP_REMOVED lines=31> */
.L_x_15:
        /* <DEDUP_REMOVED lines=46> */
.L_x_16:
        /* <DEDUP_REMOVED lines=31> */
.L_x_17:
        /* <DEDUP_REMOVED lines=46> */
.L_x_18:
        /* <DEDUP_REMOVED lines=31> */
.L_x_19:
        /* <DEDUP_REMOVED lines=46> */
.L_x_20:
        /* <DEDUP_REMOVED lines=31> */
.L_x_21:
        /* <DEDUP_REMOVED lines=46> */
.L_x_22:
        /* <DEDUP_REMOVED lines=31> */
.L_x_23:
[----:B------:R-:W-:Y:S05]  /*4b20*/  WARPSYNC.ALL ;  /* 0x0000000000007948 */ /* 0x000fea0003800000 */
[----:B------:R-:W-:Y:S01]  /*4b30*/  BAR.SYNC.DEFER_BLOCKING 0x0 ;  /* 0x0000000000007b1d */ /* 0x000fe20000010000 */
[CC--:B------:R-:W-:Y:S01]  /*4b40*/  LEA R2, P0, R16.reuse, R108.reuse, 0x2 ;  /* 0x0000006c10027211 */ /* 0x0c0fe200078010ff */
[----:B------:R-:W-:Y:S01]  /*4b50*/  IMAD.MOV.U32 R13, RZ, RZ, RZ ;  /* 0x000000ffff0d7224 */ /* 0x000fe200078e00ff */
[----:B------:R-:W-:Y:S01]  /*4b60*/  LEA R4, P1, R31, R108, 0x2 ;  /* 0x0000006c1f047211 */ /* 0x000fe200078210ff */
[----:B------:R-:W-:Y:S01]  /*4b70*/  IMAD.MOV.U32 R10, RZ, RZ, RZ ;  /* 0x000000ffff0a7224 */ /* 0x000fe200078e00ff */
[----:B------:R-:W-:-:S02]  /*4b80*/  LEA.HI.X R3, R16, R109, R17, 0x2, P0 ;  /* 0x0000006d10037211 */ /* 0x000fc400000f1411 */
[----:B------:R-:W-:Y:S02]  /*4b90*/  LEA.HI.X R5, R31, R109, R18, 0x2, P1 ;  /* 0x0000006d1f057211 */ /* 0x000fe400008f1412 */
[C---:B------:R-:W-:Y:S02]  /*4ba0*/  LEA R2, P0, R26.reuse, R2, 0x4 ;  /* 0x000000021a027211 */ /* 0x040fe400078020ff */
[C---:B------:R-:W-:Y:S02]  /*4bb0*/  LEA R4, P1, R27.reuse, R4, 0x4 ;  /* 0x000000041b047211 */ /* 0x040fe400078220ff */
[----:B------:R-:W-:Y:S02]  /*4bc0*/  LEA.HI.X R3, R26, R3, R36, 0x4, P0 ;  /* 0x000000031a037211 */ /* 0x000fe400000f2424 */
[----:B------:R-:W-:Y:S02]  /*4bd0*/  LEA.HI.X R5, R27, R5, R38, 0x4, P1 ;  /* 0x000000051b057211 */ /* 0x000fe400008f2426 */
[----:B------:R-:W-:-:S02]  /*4be0*/  IADD3 R2, P0, R2, R103, RZ ;  /* 0x0000006702027210 */ /* 0x000fc40007f1e0ff */
[----:B------:R-:W-:-:S03]  /*4bf0*/  IADD3 R4, P1, R4, R103, RZ ;  /* 0x0000006704047210 */ /* 0x000fc60007f3e0ff */
[--C-:B------:R-:W-:Y:S02]  /*4c00*/  IMAD.X R3, R3, 0x1, R102.reuse, P0 ;  /* 0x0000000103037824 */ /* 0x100fe400000e0666 */
[----:B------:R-:W-:-:S03]  /*4c10*/  IMAD.X R5, R5, 0x1, R102, P1 ;  /* 0x0000000105057824 */ /* 0x000fc600008e0666 */
[----:B------:R0:W2:Y:S04]  /*4c20*/  @!P2 LDG.E.EL R13, desc[UR4][R2.64+0xc0] ;  /* 0x0000c004020da981 */ /* 0x0000a8000c2e1900 */
[----:B------:R1:W3:Y:S01]  /*4c30*/  @!P2 LDG.E.EL R10, desc[UR4][R4.64+0xc0] ;  /* 0x0000c004040aa981 */ /* 0x0002e2000c2e1900 */
[----:B-----5:R-:W-:Y:S01]  /*4c40*/  FFMA R28, R28, R135, R129 ;  /* 0x000000871c1c7223 */ /* 0x020fe20000000081 */
[----:B------:R-:W-:Y:S01]  /*4c50*/  FFMA R32, R32, R139, R137 ;  /* 0x0000008b20207223 */ /* 0x000fe20000000089 */
[----:B------:R-:W-:Y:S01]  /*4c60*/  FFMA R68, R68, R169, R161 ;  /* 0x000000a944447223 */ /* 0x000fe200000000a1 */
[----:B------:R-:W-:Y:S01]  /*4c70*/  FFMA R72, R72, R171, R163 ;  /* 0x000000ab48487223 */ /* 0x000fe200000000a3 */
[----:B------:R-:W-:Y:S01]  /*4c80*/  FADD R28, R28, R125 ;  /* 0x0000007d1c1c7221 */ /* 0x000fe20000000000 */
[----:B------:R-:W-:Y:S01]  /*4c90*/  FADD R32, R32, R127 ;  /* 0x0000007f20207221 */ /* 0x000fe20000000000 */
[----:B------:R-:W-:Y:S01]  /*4ca0*/  FADD R68, R68, R153 ;  /* 0x0000009944447221 */ /* 0x000fe20000000000 */
[----:B------:R-:W-:Y:S01]  /*4cb0*/  FADD R72, R72, R155 ;  /* 0x0000009b48487221 */ /* 0x000fe20000000000 */
[----:B------:R-:W-:Y:S01]  /*4cc0*/  FADD R28, R28, R115 ;  /* 0x000000731c1c7221 */ /* 0x000fe20000000000 */
[----:B------:R-:W-:Y:S01]  /*4cd0*/  FFMA R69, R69, R168, R160 ;  /* 0x000000a845457223 */ /* 0x000fe200000000a0 */
[----:B------:R-:W-:Y:S01]  /*4ce0*/  FADD R32, R32, R117 ;  /* 0x0000007520207221 */ /* 0x000fe20000000000 */
[----:B------:R-:W-:Y:S01]  /*4cf0*/  FADD R68, R68, R145 ;  /* 0x0000009144447221 */ /* 0x000fe20000000000 */
[----:B------:R-:W-:Y:S01]  /*4d00*/  FFMA R24, R24, R133, R123 ;  /* 0x0000008518187223 */ /* 0x000fe2000000007b */
[----:B------:R-:W-:Y:S01]  /*4d10*/  FFMA R73, R73, R170, R162 ;  /* 0x000000aa49497223 */ /* 0x000fe200000000a2 */
[----:B------:R-:W-:Y:S01]  /*4d20*/  FADD R72, R72, R147 ;  /* 0x0000009348487221 */ /* 0x000fe20000000000 */
[----:B0-----:R-:W-:Y:S01]  /*4d30*/  FADD R3, -R28, R209 ;  /* 0x000000d11c037221 */ /* 0x001fe20000000100 */
[----:B------:R-:W-:Y:S01]  /*4d40*/  FADD R69, R69, R152 ;  /* 0x0000009845457221 */ /* 0x000fe20000000000 */
[----:B------:R-:W-:Y:S01]  /*4d50*/  FADD R32, -R32, R211 ;  /* 0x000000d320207221 */ /* 0x000fe20000000100 */
[----:B-1----:R-:W-:Y:S01]  /*4d60*/  FADD R5, -R68, R209 ;  /* 0x000000d144057221 */ /* 0x002fe20000000100 */
[----:B------:R-:W-:Y:S01]  /*4d70*/  FADD R24, R24, R119 ;  /* 0x0000007718187221 */ /* 0x000fe20000000000 */
[----:B------:R-:W-:Y:S01]  /*4d80*/  FADD R73, R73, R154 ;  /* 0x0000009a49497221 */ /* 0x000fe20000000000 */
[----:B------:R-:W-:Y:S01]  /*4d90*/  FADD R72, -R72, R211 ;  /* 0x000000d348487221 */ /* 0x000fe20000000100 */
[----:B------:R-:W-:Y:S01]  /*4da0*/  FFMA R29, R29, R134, R128 ;  /* 0x000000861d1d7223 */ /* 0x000fe20000000080 */
[----:B------:R-:W-:Y:S01]  /*4db0*/  FADD R69, R69, R144 ;  /* 0x0000009045457221 */ /* 0x000fe20000000000 */
[----:B------:R-:W-:Y:S01]  /*4dc0*/  FADD R7, |R32|, |R3| ;  /* 0x4000000320077221 */ /* 0x000fe20000000200 */
[----:B------:R-:W-:Y:S01]  /*4dd0*/  FFMA R100, R100, R201, R193 ;  /* 0x000000c964647223 */ /* 0x000fe200000000c1 */
[----:B------:R-:W-:Y:S01]  /*4de0*/  FFMA R110, R110, R203, R195 ;  /* 0x000000cb6e6e7223 */ /* 0x000fe200000000c3 */
[----:B------:R-:W-:Y:S01]  /*4df0*/  FFMA R101, R101, R200, R192 ;  /* 0x000000c865657223 */ /* 0x000fe200000000c0 */
[----:B------:R-:W-:Y:S01]  /*4e00*/  FFMA R111, R111, R202, R194 ;  /* 0x000000ca6f6f7223 */ /* 0x000fe200000000c2 */
[----:B------:R-:W-:Y:S01]  /*4e10*/  FADD R24, R24, R23 ;  /* 0x0000001718187221 */ /* 0x000fe20000000000 */
[----:B------:R-:W-:Y:S01]  /*4e20*/  FADD R73, R73, R146 ;  /* 0x0000009249497221 */ /* 0x000fe20000000000 */
[----:B------:R-:W-:Y:S01]  /*4e30*/  FADD R11, |R72|, |R5| ;  /* 0x40000005480b7221 */ /* 0x000fe20000000200 */
[----:B------:R-:W0:Y:S01]  /*4e40*/  LDC.64 R2, c[0x0][0x2b0] ;  /* 0x0000ac00ff027b82 */ /* 0x000e220000000a00 */
[----:B------:R-:W-:Y:S01]  /*4e50*/  FFMA R25, R25, R132, R122 ;  /* 0x0000008419197223 */ /* 0x000fe2000000007a */
[----:B------:R-:W-:Y:S01]  /*4e60*/  FFMA R56, R56, R167, R159 ;  /* 0x000000a738387223 */ /* 0x000fe2000000009f */
[----:B------:R-:W-:Y:S01]  /*4e70*/  FFMA R57, R57, R166, R158 ;  /* 0x000000a639397223 */ /* 0x000fe2000000009e */
[----:B------:R-:W-:Y:S01]  /*4e80*/  FADD R29, R29, R124 ;  /* 0x0000007c1d1d7221 */ /* 0x000fe20000000000 */
[----:B------:R-:W-:Y:S01]  /*4e90*/  FADD R6, -R69, R208 ;  /* 0x000000d045067221 */ /* 0x000fe20000000100 */
[----:B------:R-:W-:Y:S01]  /*4ea0*/  FFMA R92, R92, R199, R191 ;  /* 0x000000c75c5c7223 */ /* 0x000fe200000000bf */
[----:B------:R-:W-:Y:S01]  /*4eb0*/  FFMA R93, R93, R198, R190 ;  /* 0x000000c65d5d7223 */ /* 0x000fe200000000be */
[----:B------:R-:W1:Y:S01]  /*4ec0*/  LDC.64 R4, c[0x0][0x2b8] ;  /* 0x0000ae00ff047b82 */ /* 0x000e620000000a00 */
[----:B------:R-:W-:Y:S01]  /*4ed0*/  FADD R110, R110, R187 ;  /* 0x000000bb6e6e7221 */ /* 0x000fe20000000000 */
[----:B------:R-:W-:Y:S01]  /*4ee0*/  FADD R100, R100, R185 ;  /* 0x000000b964647221 */ /* 0x000fe20000000000 */
[----:B------:R-:W-:Y:S01]  /*4ef0*/  FADD R111, R111, R186 ;  /* 0x000000ba6f6f7221 */ /* 0x000fe20000000000 */
[----:B------:R-:W-:Y:S01]  /*4f00*/  FADD R101, R101, R184 ;  /* 0x000000b865657221 */ /* 0x000fe20000000000 */
[----:B------:R-:W-:Y:S01]  /*4f10*/  FADD R24, -R24, R207 ;  /* 0x000000cf18187221 */ /* 0x000fe20000000100 */
[----:B------:R-:W-:Y:S01]  /*4f20*/  FADD R73, -R73, R210 ;  /* 0x000000d249497221 */ /* 0x000fe20000000100 */
[----:B------:R-:W-:Y:S01]  /*4f30*/  FFMA R44, R44, R165, R157 ;  /* 0x000000a52c2c7223 */ /* 0x000fe2000000009d */
[----:B------:R-:W-:Y:S01]  /*4f40*/  FADD R25, R25, R118 ;  /* 0x0000007619197221 */ /* 0x000fe20000000000 */
[----:B------:R-:W-:Y:S01]  /*4f50*/  FADD R56, R56, R151 ;  /* 0x0000009738387221 */ /* 0x000fe20000000000 */
[----:B------:R-:W-:Y:S01]  /*4f60*/  FADD R57, R57, R150 ;  /* 0x0000009639397221 */ /* 0x000fe20000000000 */
[----:B------:R-:W-:Y:S01]  /*4f70*/  FADD R29, R29, R114 ;  /* 0x000000721d1d7221 */ /* 0x000fe20000000000 */
[----:B------:R-:W-:Y:S01]  /*4f80*/  FFMA R80, R80, R197, R189 ;  /* 0x000000c550507223 */ /* 0x000fe200000000bd */
[----:B------:R-:W-:Y:S01]  /*4f90*/  FFMA R81, R81, R196, R188 ;  /* 0x000000c451517223 */ /* 0x000fe200000000bc */
[----:B------:R-:W-:Y:S01]  /*4fa0*/  FADD R92, R92, R183 ;  /* 0x000000b75c5c7221 */ /* 0x000fe20000000000 */
[----:B------:R-:W-:Y:S01]  /*4fb0*/  FADD R93, R93, R182 ;  /* 0x000000b65d5d7221 */ /* 0x000fe20000000000 */
[----:B------:R-:W-:Y:S01]  /*4fc0*/  FADD R100, R100, R177 ;  /* 0x000000b164647221 */ /* 0x000fe20000000000 */
[----:B------:R-:W-:Y:S01]  /*4fd0*/  FADD R110, R110, R179 ;  /* 0x000000b36e6e7221 */ /* 0x000fe20000000000 */
[----:B------:R-:W-:Y:S01]  /*4fe0*/  FADD R101, R101, R176 ;  /* 0x000000b065657221 */ /* 0x000fe20000000000 */
[----:B------:R-:W-:Y:S01]  /*4ff0*/  FADD R111, R111, R178 ;  /* 0x000000b26f6f7221 */ /* 0x000fe20000000000 */
[----:B------:R-:W-:Y:S01]  /*5000*/  FADD R8, |R73|, |R6| ;  /* 0x4000000649087221 */ /* 0x000fe20000000200 */
[----:B------:R-:W-:Y:S01]  /*5010*/  FADD R19, |R24|, R7 ;  /* 0x0000000718137221 */ /* 0x000fe20000000200 */
[----:B------:R-:W-:Y:S01]  /*5020*/  FFMA R45, R45, R164, R156 ;  /* 0x000000a42d2d7223 */ /* 0x000fe2000000009c */
[----:B------:R-:W-:Y:S01]  /*5030*/  FFMA R33, R33, R138, R136 ;  /* 0x0000008a21217223 */ /* 0x000fe20000000088 */
[----:B------:R-:W4:Y:S01]  /*5040*/  LDC.64 R6, c[0x0][0x2c0] ;  /* 0x0000b000ff067b82 */ /* 0x000f220000000a00 */
[----:B------:R-:W-:Y:S01]  /*5050*/  FADD R44, R44, R149 ;  /* 0x000000952c2c7221 */ /* 0x000fe20000000000 */
[----:B------:R-:W-:Y:S01]  /*5060*/  FADD R25, R25, R22 ;  /* 0x0000001619197221 */ /* 0x000fe20000000000 */
[----:B------:R-:W-:Y:S01]  /*5070*/  FADD R56, R56, R143 ;  /* 0x0000008f38387221 */ /* 0x000fe20000000000 */
[----:B------:R-:W-:Y:S01]  /*5080*/  FADD R57, R57, R142 ;  /* 0x0000008e39397221 */ /* 0x000fe20000000000 */
[----:B------:R-:W-:Y:S01]  /*5090*/  FADD R0, -R29, R208 ;  /* 0x000000d01d007221 */ /* 0x000fe20000000100 */
[----:B------:R-:W-:Y:S01]  /*50a0*/  FADD R80, R80, R181 ;  /* 0x000000b550507221 */ /* 0x000fe20000000000 */
[----:B------:R-:W-:Y:S01]  /*50b0*/  FADD R81, R81, R180 ;  /* 0x000000b451517221 */ /* 0x000fe20000000000 */
[----:B------:R-:W-:Y:S01]  /*50c0*/  FADD R92, R92, R175 ;  /* 0x000000af5c5c7221 */ /* 0x000fe20000000000 */
[----:B------:R-:W-:Y:S01]  /*50d0*/  FADD R93, R93, R174 ;  /* 0x000000ae5d5d7221 */ /* 0x000fe20000000000 */
[----:B------:R-:W-:Y:S01]  /*50e0*/  FADD R110, -R110, R211 ;  /* 0x000000d36e6e7221 */ /* 0x000fe20000000100 */
[----:B------:R-:W-:Y:S01]  /*50f0*/  FADD R209, -R100, R209 ;  /* 0x000000d164d17221 */ /* 0x000fe20000000100 */
[----:B------:R-:W-:Y:S01]  /*5100*/  FADD R111, -R111, R210 ;  /* 0x000000d26f6f7221 */ /* 0x000fe20000000100 */
[----:B------:R-:W-:Y:S01]  /*5110*/  FADD R208, -R101, R208 ;  /* 0x000000d065d07221 */ /* 0x000fe20000000100 */
[----:B------:R-:W-:Y:S01]  /*5120*/  FADD R45, R45, R148 ;  /* 0x000000942d2d7221 */ /* 0x000fe20000000000 */
[----:B------:R-:W-:Y:S01]  /*5130*/  FADD R33, R33, R126 ;  /* 0x0000007e21217221 */ /* 0x000fe20000000000 */
[----:B------:R-:W-:Y:S01]  /*5140*/  FADD R44, R44, R141 ;  /* 0x0000008d2c2c7221 */ /* 0x000fe20000000000 */
[----:B------:R-:W-:Y:S01]  /*5150*/  FADD R56, -R56, R207 ;  /* 0x000000cf38387221 */ /* 0x000fe20000000100 */
[--C-:B------:R-:W-:Y:S01]  /*5160*/  FADD R25, -R25, R206.reuse ;  /* 0x000000ce19197221 */ /* 0x100fe20000000100 */
[----:B------:R-:W-:Y:S01]  /*5170*/  FADD R57, -R57, R206 ;  /* 0x000000ce39397221 */ /* 0x000fe20000000100 */
[----:B------:R-:W-:Y:S01]  /*5180*/  FADD R80, R80, R173 ;  /* 0x000000ad50507221 */ /* 0x000fe20000000000 */
[----:B------:R-:W-:Y:S01]  /*5190*/  FADD R81, R81, R172 ;  /* 0x000000ac51517221 */ /* 0x000fe20000000000 */
[----:B------:R-:W-:Y:S01]  /*51a0*/  FADD R207, -R92, R207 ;  /* 0x000000cf5ccf7221 */ /* 0x000fe20000000100 */
[----:B------:R-:W-:Y:S01]  /*51b0*/  FADD R206, -R93, R206 ;  /* 0x000000ce5dce7221 */ /* 0x000fe20000000100 */
[----:B------:R-:W-:Y:S01]  /*51c0*/  FADD R110, |R110|, |R209| ;  /* 0x400000d16e6e7221 */ /* 0x000fe20000000200 */
[----:B------:R-:W-:Y:S01]  /*51d0*/  FADD R111, |R111|, |R208| ;  /* 0x400000d06f6f7221 */ /* 0x000fe20000000200 */
[----:B------:R-:W-:Y:S01]  /*51e0*/  FADD R45, R45, R140 ;  /* 0x0000008c2d2d7221 */ /* 0x000fe20000000000 */
[----:B------:R-:W-:Y:S01]  /*51f0*/  FADD R33, R33, R116 ;  /* 0x0000007421217221 */ /* 0x000fe20000000000 */
[----:B------:R-:W-:Y:S01]  /*5200*/  FADD R11, |R56|, R11 ;  /* 0x0000000b380b7221 */ /* 0x000fe20000000200 */
[----:B------:R-:W-:Y:S01]  /*5210*/  FADD R44, -R44, R205 ;  /* 0x000000cd2c2c7221 */ /* 0x000fe20000000100 */
[----:B------:R-:W-:Y:S01]  /*5220*/  FADD R110, R110, |R207| ;  /* 0x400000cf6e6e7221 */ /* 0x000fe20000000000 */
[----:B------:R-:W-:Y:S01]  /*5230*/  FADD R111, R111, |R206| ;  /* 0x400000ce6f6f7221 */ /* 0x000fe20000000000 */
[----:B------:R-:W-:Y:S01]  /*5240*/  FADD R33, -R33, R210 ;  /* 0x000000d221217221 */ /* 0x000fe20000000100 */
[----:B------:R-:W-:Y:S01]  /*5250*/  FADD R8, |R57|, R8 ;  /* 0x0000000839087221 */ /* 0x000fe20000000200 */
[----:B------:R-:W-:Y:S01]  /*5260*/  FADD R45, -R45, R204 ;  /* 0x000000cc2d2d7221 */ /* 0x000fe20000000100 */
[----:B0-----:R-:W-:-:S04]  /*5270*/  IMAD.WIDE R2, R9, 0x4, R2 ;  /* 0x0000000409027825 */ /* 0x001fc800078e0202 */
[----:B------:R-:W-:Y:S01]  /*5280*/  FADD R0, |R33|, |R0| ;  /* 0x4000000021007221 */ /* 0x000fe20000000200 */
[----:B-1----:R-:W-:-:S04]  /*5290*/  IMAD.WIDE R4, R9, 0x4, R4 ;  /* 0x0000000409047825 */ /* 0x002fc800078e0204 */
[----:B------:R-:W-:Y:S01]  /*52a0*/  FADD R0, |R25|, R0 ;  /* 0x0000000019007221 */ /* 0x000fe20000000200 */
[----:B----4-:R-:W-:-:S04]  /*52b0*/  IMAD.WIDE R6, R9, 0x4, R6 ;  /* 0x0000000409067825 */ /* 0x010fc800078e0206 */
[----:B--2---:R-:W-:Y:S01]  /*52c0*/  FFMA R13, R13, R130, R120 ;  /* 0x000000820d0d7223 */ /* 0x004fe20000000078 */
[----:B---3--:R-:W-:-:S03]  /*52d0*/  FFMA R10, R10, R131, R121 ;  /* 0x000000830a0a7223 */ /* 0x008fc60000000079 */
[----:B------:R-:W-:Y:S01]  /*52e0*/  FADD R13, R13, R112 ;  /* 0x000000700d0d7221 */ /* 0x000fe20000000000 */
[----:B------:R-:W-:-:S03]  /*52f0*/  FADD R10, R10, R113 ;  /* 0x000000710a0a7221 */ /* 0x000fc60000000000 */
[----:B------:R-:W-:Y:S01]  /*5300*/  FADD R17, R13, R14 ;  /* 0x0000000e0d117221 */ /* 0x000fe20000000000 */
[----:B------:R-:W-:Y:S01]  /*5310*/  FADD R13, -R80, R205 ;  /* 0x000000cd500d7221 */ /* 0x000fe20000000100 */
[----:B------:R-:W-:Y:S01]  /*5320*/  FADD R14, |R45|, R8 ;  /* 0x000000082d0e7221 */ /* 0x000fe20000000200 */
[----:B------:R-:W-:Y:S01]  /*5330*/  FADD R12, R10, R15 ;  /* 0x0000000f0a0c7221 */ /* 0x000fe20000000000 */
[--C-:B------:R-:W-:Y:S01]  /*5340*/  FADD R10, -R81, R204.reuse ;  /* 0x000000cc510a7221 */ /* 0x100fe20000000100 */
[----:B------:R-:W-:Y:S01]  /*5350*/  FADD R15, |R44|, R11 ;  /* 0x0000000b2c0f7221 */ /* 0x000fe20000000200 */
[----:B------:R-:W-:Y:S01]  /*5360*/  FADD R11, R110, |R13| ;  /* 0x4000000d6e0b7221 */ /* 0x000fe20000000000 */
[----:B------:R-:W-:Y:S01]  /*5370*/  FADD R17, -R17, R204 ;  /* 0x000000cc11117221 */ /* 0x000fe20000000100 */
[----:B------:R-:W-:Y:S01]  /*5380*/  FADD R10, R111, |R10| ;  /* 0x4000000a6f0a7221 */ /* 0x000fe20000000000 */
[----:B------:R-:W-:Y:S02]  /*5390*/  FADD R12, -R12, R205 ;  /* 0x000000cd0c0c7221 */ /* 0x000fe40000000100 */
[----:B------:R-:W-:-:S02]  /*53a0*/  FADD R18, R0, |R17| ;  /* 0x4000001100127221 */ /* 0x000fc40000000000 */
[----:B------:R0:W-:Y:S01]  /*53b0*/  @!P2 STG.E.64 desc[UR4][R2.64], R10 ;  /* 0x0000000a0200a986 */ /* 0x0001e2000c101b04 */
[----:B------:R-:W-:-:S03]  /*53c0*/  FADD R19, R19, |R12| ;  /* 0x4000000c13137221 */ /* 0x000fc60000000000 */
[----:B------:R0:W-:Y:S01]  /*53d0*/  @!P2 STG.E.64 desc[UR4][R4.64], R14 ;  /* 0x0000000e0400a986 */ /* 0x0001e2000c101b04 */
[----:B------:R-:W-:Y:S05]  /*53e0*/  @P2 EXIT ;  /* 0x000000000000294d */ /* 0x000fea0003800000 */
[----:B------:R-:W-:Y:S01]  /*53f0*/  STG.E.64 desc[UR4][R6.64], R18 ;  /* 0x0000001206007986 */ /* 0x000fe2000c101b04 */
[----:B------:R-:W-:Y:S05]  /*5400*/  EXIT ;  /* 0x000000000000794d */ /* 0x000fea0003800000 */
.L_x_24:
[----:B------:R-:W-:-:S00]  /*5410*/  BRA `(.L_x_24) ;  /* 0xfffffffc00fc7947 */ /* 0x000fc0000383ffff */
[----:B------:R-:W-:-:S00]  /*5420*/  NOP ;  /* 0x0000000000007918 */ /* 0x000fc00000000000 */
        /* <DEDUP_REMOVED lines=13> */
.L_x_25:


//--------------------- .nv.global.init           --------------------------
	.section	.nv.global.init,"aw",@progbits
.nv.global.init:
	.type		assertFunc_1,@object
	.size		assertFunc_1,(assertFunc_17 - assertFunc_1)
assertFunc_1:
        /*0000*/ 	.byte	0x75, 0x6e, 0x6b, 0x6e, 0x6f, 0x77, 0x6e, 0x00
	.type		assertFunc_17,@object
	.size		assertFunc_17,(assertFunc_9 - assertFunc_17)
assertFunc_17:
        /*0008*/ 	.byte	0x75, 0x6e, 0x6b, 0x6e, 0x6f, 0x77, 0x6e, 0x00
	.type		assertFunc_9,@object
	.size		assertFunc_9,(assertFunc_21 - assertFunc_9)
assertFunc_9:
        /*0010*/ 	.byte	0x75, 0x6e, 0x6b, 0x6e, 0x6f, 0x77, 0x6e, 0x00
	.type		assertFunc_21,@object
	.size		assertFunc_21,(assertFunc_5 - assertFunc_21)
assertFunc_21:
        /*0018*/ 	.byte	0x75, 0x6e, 0x6b, 0x6e, 0x6f, 0x77, 0x6e, 0x00
	.type		assertFunc_5,@object
	.size		assertFunc_5,(assertFunc_13 - assertFunc_5)
assertFunc_5:
        /*0020*/ 	.byte	0x75, 0x6e, 0x6b, 0x6e, 0x6f, 0x77, 0x6e, 0x00
	.type		assertFunc_13,@object
	.size		assertFunc_13,(assertFunc_23 - assertFunc_13)
assertFunc_13:
        /*0028*/ 	.byte	0x75, 0x6e, 0x6b, 0x6e, 0x6f, 0x77, 0x6e, 0x00
	.type		assertFunc_23,@object
	.size		assertFunc_23,(assertFunc_7 - assertFunc_23)
assertFunc_23:
        /*0030*/ 	.byte	0x75, 0x6e, 0x6b, 0x6e, 0x6f, 0x77, 0x6e, 0x00
	.type		assertFunc_7,@object
	.size		assertFunc_7,(assertFunc_15 - assertFunc_7)
assertFunc_7:
        /*0038*/ 	.byte	0x75, 0x6e, 0x6b, 0x6e, 0x6f, 0x77, 0x6e, 0x00
	.type		assertFunc_15,@object
	.size		assertFunc_15,(assertFunc_11 - assertFunc_15)
assertFunc_15:
        /*0040*/ 	.byte	0x75, 0x6e, 0x6b, 0x6e, 0x6f, 0x77, 0x6e, 0x00
	.type		assertFunc_11,@object
	.size		assertFunc_11,(assertFunc_19 - assertFunc_11)
assertFunc_11:
        /*0048*/ 	.byte	0x75, 0x6e, 0x6b, 0x6e, 0x6f, 0x77, 0x6e, 0x00
	.type		assertFunc_19,@object
	.size		assertFunc_19,(assertFunc_3 - assertFunc_19)
assertFunc_19:
        /*0050*/ 	.byte	0x75, 0x6e, 0x6b, 0x6e, 0x6f, 0x77, 0x6e, 0x00
	.type		assertFunc_3,@object
	.size		assertFunc_3,(assertFunc_22 - assertFunc_3)
assertFunc_3:
        /*0058*/ 	.byte	0x75, 0x6e, 0x6b, 0x6e, 0x6f, 0x77, 0x6e, 0x00
	.type		assertFunc_22,@object
	.size		assertFunc_22,(assertFunc_6 - assertFunc_22)
assertFunc_22:
        /*0060*/ 	.byte	0x75, 0x6e, 0x6b, 0x6e, 0x6f, 0x77, 0x6e, 0x00
	.type		assertFunc_6,@object
	.size		assertFunc_6,(assertFunc_14 - assertFunc_6)
assertFunc_6:
        /*0068*/ 	.byte	0x75, 0x6e, 0x6b, 0x6e, 0x6f, 0x77, 0x6e, 0x00
	.type		assertFunc_14,@object
	.size		assertFunc_14,(assertFunc_10 - assertFunc_14)
assertFunc_14:
        /*0070*/ 	.byte	0x75, 0x6e, 0x6b, 0x6e, 0x6f, 0x77, 0x6e, 0x00
	.type		assertFunc_10,@object
	.size		assertFunc_10,(assertFunc_18 - assertFunc_10)
assertFunc_10:
        /*0078*/ 	.byte	0x75, 0x6e, 0x6b, 0x6e, 0x6f, 0x77, 0x6e, 0x00
	.type		assertFunc_18,@object
	.size		assertFunc_18,(assertFunc_2 - assertFunc_18)
assertFunc_18:
        /*0080*/ 	.byte	0x75, 0x6e, 0x6b, 0x6e, 0x6f, 0x77, 0x6e, 0x00
	.type		assertFunc_2,@object
	.size		assertFunc_2,(assertFunc_12 - assertFunc_2)
assertFunc_2:
        /*0088*/ 	.byte	0x75, 0x6e, 0x6b, 0x6e, 0x6f, 0x77, 0x6e, 0x00
	.type		assertFunc_12,@object
	.size		assertFunc_12,(assertFunc_20 - assertFunc_12)
assertFunc_12:
        /*0090*/ 	.byte	0x75, 0x6e, 0x6b, 0x6e, 0x6f, 0x77, 0x6e, 0x00
	.type		assertFunc_20,@object
	.size		assertFunc_20,(assertFunc_4 - assertFunc_20)
assertFunc_20:
        /*0098*/ 	.byte	0x75, 0x6e, 0x6b, 0x6e, 0x6f, 0x77, 0x6e, 0x00
	.type		assertFunc_4,@object
	.size		assertFunc_4,(assertFunc_0 - assertFunc_4)
assertFunc_4:
        /*00a0*/ 	.byte	0x75, 0x6e, 0x6b, 0x6e, 0x6f, 0x77, 0x6e, 0x00
	.type		assertFunc_0,@object
	.size		assertFunc_0,(assertFunc_16 - assertFunc_0)
assertFunc_0:
        /*00a8*/ 	.byte	0x75, 0x6e, 0x6b, 0x6e, 0x6f, 0x77, 0x6e, 0x00
	.type		assertFunc_16,@object
	.size		assertFunc_16,(assertFunc_8 - assertFunc_16)
assertFunc_16:
        /*00b0*/ 	.byte	0x75, 0x6e, 0x6b, 0x6e, 0x6f, 0x77, 0x6e, 0x00
	.type		assertFunc_8,@object
	.size		assertFunc_8,(assertMessage_0 - assertFunc_8)
assertFunc_8:
        /*00b8*/ 	.byte	0x75, 0x6e, 0x6b, 0x6e, 0x6f, 0x77, 0x6e, 0x00
	.type		assertMessage_0,@object
	.size		assertMessage_0,(assertMessage_7 - assertMessage_0)
assertMessage_0:
        /*00c0*/ 	.byte	0x69, 0x6e, 0x64, 0x65, 0x78, 0x20, 0x6f, 0x75, 0x74, 0x20, 0x6f, 0x66, 0x20, 0x62, 0x6f, 0x75
        /*00d0*/ 	.byte	0x6e, 0x64, 0x73, 0x3a, 0x20, 0x30, 0x20, 0x3c, 0x3d, 0x20, 0x74, 0x6d, 0x70, 0x35, 0x20, 0x3c
        /*00e0*/ 	.byte	0x20, 0x34, 0x00
	.type		assertMessage_7,@object
	.size		assertMessage_7,(assertMessage_3 - assertMessage_7)
assertMessage_7:
        /*00e3*/ 	.byte	0x69, 0x6e, 0x64, 0x65, 0x78, 0x20, 0x6f, 0x75, 0x74, 0x20, 0x6f, 0x66, 0x20, 0x62, 0x6f, 0x75
        /*00f3*/ 	.byte	0x6e, 0x64, 0x73, 0x3a, 0x20, 0x30, 0x20, 0x3c, 0x3d, 0x20, 0x74, 0x6d, 0x70, 0x37, 0x38, 0x20
        /*0103*/ 	.byte	0x3c, 0x20, 0x34, 0x00
	.type		assertMessage_3,@object
	.size		assertMessage_3,(assertMessage_5 - assertMessage_3)
assertMessage_3:
        /*0107*/ 	.byte	0x69, 0x6e, 0x64, 0x65, 0x78, 0x20, 0x6f, 0x75, 0x74, 0x20, 0x6f, 0x66, 0x20, 0x62, 0x6f, 0x75
        /*0117*/ 	.byte	0x6e, 0x64, 0x73, 0x3a, 0x20, 0x30, 0x20, 0x3c, 0x3d, 0x20, 0x74, 0x6d, 0x70, 0x33, 0x32, 0x20
        /*0127*/ 	.byte	0x3c, 0x20, 0x34, 0x00
	.type		assertMessage_5,@object
	.size		assertMessage_5,(assertMessage_1 - assertMessage_5)
assertMessage_5:
        /*012b*/ 	.byte	0x69, 0x6e, 0x64, 0x65, 0x78, 0x20, 0x6f, 0x75, 0x74, 0x20, 0x6f, 0x66, 0x20, 0x62, 0x6f, 0x75
        /*013b*/ 	.byte	0x6e, 0x64, 0x73, 0x3a, 0x20, 0x30, 0x20, 0x3c, 0x3d, 0x20, 0x74, 0x6d, 0x70, 0x35, 0x35, 0x20
        /*014b*/ 	.byte	0x3c, 0x20, 0x34, 0x00
	.type		assertMessage_1,@object
	.size		assertMessage_1,(assertMessage_4 - assertMessage_1)
assertMessage_1:
        /*014f*/ 	.byte	0x69, 0x6e, 0x64, 0x65, 0x78, 0x20, 0x6f, 0x75, 0x74, 0x20, 0x6f, 0x66, 0x20, 0x62, 0x6f, 0x75
        /*015f*/ 	.byte	0x6e, 0x64, 0x73, 0x3a, 0x20, 0x30, 0x20, 0x3c, 0x3d, 0x20, 0x74, 0x6d, 0x70, 0x31, 0x30, 0x20
        /*016f*/ 	.byte	0x3c, 0x20, 0x34, 0x00
	.type		assertMessage_4,@object
	.size		assertMessage_4,(assertMessage_8 - assertMessage_4)
assertMessage_4:
        /*0173*/ 	.byte	0x69, 0x6e, 0x64, 0x65, 0x78, 0x20, 0x6f, 0x75, 0x74, 0x20, 0x6f, 0x66, 0x20, 0x62, 0x6f, 0x75
        /*0183*/ 	.byte	0x6e, 0x64, 0x73, 0x3a, 0x20, 0x30, 0x20, 0x3c, 0x3d, 0x20, 0x74, 0x6d, 0x70, 0x35, 0x30, 0x20
        /*0193*/ 	.byte	0x3c, 0x20, 0x34, 0x00
	.type		assertMessage_8,@object
	.size		assertMessage_8,(assertMessage_2 - assertMessage_8)
assertMessage_8:
        /*0197*/ 	.byte	0x69, 0x6e, 0x64, 0x65, 0x78, 0x20, 0x6f, 0x75, 0x74, 0x20, 0x6f, 0x66, 0x20, 0x62, 0x6f, 0x75
        /*01a7*/ 	.byte	0x6e, 0x64, 0x73, 0x3a, 0x20, 0x30, 0x20, 0x3c, 0x3d, 0x20, 0x74, 0x6d, 0x70, 0x39, 0x35, 0x20
        /*01b7*/ 	.byte	0x3c, 0x20, 0x34, 0x00
	.type		assertMessage_2,@object
	.size		assertMessage_2,(assertMessage_6 - assertMessage_2)
assertMessage_2:
        /*01bb*/ 	.byte	0x69, 0x6e, 0x64, 0x65, 0x78, 0x20, 0x6f, 0x75, 0x74, 0x20, 0x6f, 0x66, 0x20, 0x62, 0x6f, 0x75
        /*01cb*/ 	.byte	0x6e, 0x64, 0x73, 0x3a, 0x20, 0x30, 0x20, 0x3c, 0x3d, 0x20, 0x74, 0x6d, 0x70, 0x32, 0x37, 0x20
        /*01db*/ 	.byte	0x3c, 0x20, 0x34, 0x00
	.type		assertMessage_6,@object
	.size		assertMessage_6,(assertMessage_23 - assertMessage_6)
assertMessage_6:
        /*01df*/ 	.byte	0x69, 0x6e, 0x64, 0x65, 0x78, 0x20, 0x6f, 0x75, 0x74, 0x20, 0x6f, 0x66, 0x20, 0x62, 0x6f, 0x75
        /*01ef*/ 	.byte	0x6e, 0x64, 0x73, 0x3a, 0x20, 0x30, 0x20, 0x3c, 0x3d, 0x20, 0x74, 0x6d, 0x70, 0x37, 0x33, 0x20
        /*01ff*/ 	.byte	0x3c, 0x20, 0x34, 0x00
	.type		assertMessage_23,@object
	.size		assertMessage_23,(assertMessage_15 - assertMessage_23)
assertMessage_23:
        /*0203*/ 	.byte	0x69, 0x6e, 0x64, 0x65, 0x78, 0x20, 0x6f, 0x75, 0x74, 0x20, 0x6f, 0x66, 0x20, 0x62, 0x6f, 0x75
        /*0213*/ 	.byte	0x6e, 0x64, 0x73, 0x3a, 0x20, 0x30, 0x20, 0x3c, 0x3d, 0x20, 0x74, 0x6d, 0x70, 0x32, 0x35, 0x32
        /*0223*/ 	.byte	0x20, 0x3c, 0x20, 0x34, 0x00
	.type		assertMessage_15,@object
	.size		assertMessage_15,(assertMessage_11 - assertMessage_15)
assertMessage_15:
        /*0228*/ 	.byte	0x69, 0x6e, 0x64, 0x65, 0x78, 0x20, 0x6f, 0x75, 0x74, 0x20, 0x6f, 0x66, 0x20, 0x62, 0x6f, 0x75
        /*0238*/ 	.byte	0x6e, 0x64, 0x73, 0x3a, 0x20, 0x30, 0x20, 0x3c, 0x3d, 0x20, 0x74, 0x6d, 0x70, 0x31, 0x36, 0x35
        /*0248*/ 	.byte	0x20, 0x3c, 0x20, 0x34, 0x00
	.type		assertMessage_11,@object
	.size		assertMessage_11,(assertMessage_19 - assertMessage_11)
assertMessage_11:
        /*024d*/ 	.byte	0x69, 0x6e, 0x64, 0x65, 0x78, 0x20, 0x6f, 0x75, 0x74, 0x20, 0x6f, 0x66, 0x20, 0x62, 0x6f, 0x75
        /*025d*/ 	.byte	0x6e, 0x64, 0x73, 0x3a, 0x20, 0x30, 0x20, 0x3c, 0x3d, 0x20, 0x74, 0x6d, 0x70, 0x31, 0x32, 0x31
        /*026d*/ 	.byte	0x20, 0x3c, 0x20, 0x34, 0x00
	.type		assertMessage_19,@object
	.size		assertMessage_19,(assertMessage_13 - assertMessage_19)
assertMessage_19:
        /*0272*/ 	.byte	0x69, 0x6e, 0x64, 0x65, 0x78, 0x20, 0x6f, 0x75, 0x74, 0x20, 0x6f, 0x66, 0x20, 0x62, 0x6f, 0x75
        /*0282*/ 	.byte	0x6e, 0x64, 0x73, 0x3a, 0x20, 0x30, 0x20, 0x3c, 0x3d, 0x20, 0x74, 0x6d, 0x70, 0x32, 0x30, 0x38
        /*0292*/ 	.byte	0x20, 0x3c, 0x20, 0x34, 0x00
	.type		assertMessage_13,@object
	.size		assertMessage_13,(assertMessage_21 - assertMessage_13)
assertMessage_13:
        /*0297*/ 	.byte	0x69, 0x6e, 0x64, 0x65, 0x78, 0x20, 0x6f, 0x75, 0x74, 0x20, 0x6f, 0x66, 0x20, 0x62, 0x6f, 0x75
        /*02a7*/ 	.byte	0x6e, 0x64, 0x73, 0x3a, 0x20, 0x30, 0x20, 0x3c, 0x3d, 0x20, 0x74, 0x6d, 0x70, 0x31, 0x34, 0x33
        /*02b7*/ 	.byte	0x20, 0x3c, 0x20, 0x34, 0x00
	.type		assertMessage_21,@object
	.size		assertMessage_21,(assertMessage_17 - assertMessage_21)
assertMessage_21:
        /*02bc*/ 	.byte	0x69, 0x6e, 0x64, 0x65, 0x78, 0x20, 0x6f, 0x75, 0x74, 0x20, 0x6f, 0x66, 0x20, 0x62, 0x6f, 0x75
        /*02cc*/ 	.byte	0x6e, 0x64, 0x73, 0x3a, 0x20, 0x30, 0x20, 0x3c, 0x3d, 0x20, 0x74, 0x6d, 0x70, 0x32, 0x33, 0x30
        /*02dc*/ 	.byte	0x20, 0x3c, 0x20, 0x34, 0x00
	.type		assertMessage_17,@object
	.size		assertMessage_17,(assertMessage_9 - assertMessage_17)
assertMessage_17:
        /*02e1*/ 	.byte	0x69, 0x6e, 0x64, 0x65, 0x78, 0x20, 0x6f, 0x75, 0x74, 0x20, 0x6f, 0x66, 0x20, 0x62, 0x6f, 0x75
        /*02f1*/ 	.byte	0x6e, 0x64, 0x73, 0x3a, 0x20, 0x30, 0x20, 0x3c, 0x3d, 0x20, 0x74, 0x6d, 0x70, 0x31, 0x38, 0x37
        /*0301*/ 	.byte	0x20, 0x3c, 0x20, 0x34, 0x00
	.type		assertMessage_9,@object
	.size		assertMessage_9,(assertMessage_12 - assertMessage_9)
assertMessage_9:
        /*0306*/ 	.byte	0x69, 0x6e, 0x64, 0x65, 0x78, 0x20, 0x6f, 0x75, 0x74, 0x20, 0x6f, 0x66, 0x20, 0x62, 0x6f, 0x75
        /*0316*/ 	.byte	0x6e, 0x64, 0x73, 0x3a, 0x20, 0x30, 0x20, 0x3c, 0x3d, 0x20, 0x74, 0x6d, 0x70, 0x31, 0x30, 0x30
        /*0326*/ 	.byte	0x20, 0x3c, 0x20, 0x34, 0x00
	.type		assertMessage_12,@object
	.size		assertMessage_12,(assertMessage_20 - assertMessage_12)
assertMessage_12:
        /*032b*/ 	.byte	0x69, 0x6e, 0x64, 0x65, 0x78, 0x20, 0x6f, 0x75, 0x74, 0x20, 0x6f, 0x66, 0x20, 0x62, 0x6f, 0x75
        /*033b*/ 	.byte	0x6e, 0x64, 0x73, 0x3a, 0x20, 0x30, 0x20, 0x3c, 0x3d, 0x20, 0x74, 0x6d, 0x70, 0x31, 0x33, 0x38
        /*034b*/ 	.byte	0x20, 0x3c, 0x20, 0x34, 0x00
	.type		assertMessage_20,@object
	.size		assertMessage_20,(assertMessage_16 - assertMessage_20)
assertMessage_20:
        /*0350*/ 	.byte	0x69, 0x6e, 0x64, 0x65, 0x78, 0x20, 0x6f, 0x75, 0x74, 0x20, 0x6f, 0x66, 0x20, 0x62, 0x6f, 0x75
        /*0360*/ 	.byte	0x6e, 0x64, 0x73, 0x3a, 0x20, 0x30, 0x20, 0x3c, 0x3d, 0x20, 0x74, 0x6d, 0x70, 0x32, 0x32, 0x35
        /*0370*/ 	.byte	0x20, 0x3c, 0x20, 0x34, 0x00
	.type		assertMessage_16,@object
	.size		assertMessage_16,(assertMessage_18 - assertMessage_16)
assertMessage_16:
        /*0375*/ 	.byte	0x69, 0x6e, 0x64, 0x65, 0x78, 0x20, 0x6f, 0x75, 0x74, 0x20, 0x6f, 0x66, 0x20, 0x62, 0x6f, 0x75
        /*0385*/ 	.byte	0x6e, 0x64, 0x73, 0x3a, 0x20, 0x30, 0x20, 0x3c, 0x3d, 0x20, 0x74, 0x6d, 0x70, 0x31, 0x38, 0x32
        /*0395*/ 	.byte	0x20, 0x3c, 0x20, 0x34, 0x00
	.type		assertMessage_18,@object
	.size		assertMessage_18,(assertMessage_10 - assertMessage_18)
assertMessage_18:
        /*039a*/ 	.byte	0x69, 0x6e, 0x64, 0x65, 0x78, 0x20, 0x6f, 0x75, 0x74, 0x20, 0x6f, 0x66, 0x20, 0x62, 0x6f, 0x75
        /*03aa*/ 	.byte	0x6e, 0x64, 0x73, 0x3a, 0x20, 0x30, 0x20, 0x3c, 0x3d, 0x20, 0x74, 0x6d, 0x70, 0x32, 0x30, 0x33
        /*03ba*/ 	.byte	0x20, 0x3c, 0x20, 0x34, 0x00
	.type		assertMessage_10,@object
	.size		assertMessage_10,(assertMessage_22 - assertMessage_10)
assertMessage_10:
        /*03bf*/ 	.byte	0x69, 0x6e, 0x64, 0x65, 0x78, 0x20, 0x6f, 0x75, 0x74, 0x20, 0x6f, 0x66, 0x20, 0x62, 0x6f, 0x75
        /*03cf*/ 	.byte	0x6e, 0x64, 0x73, 0x3a, 0x20, 0x30, 0x20, 0x3c, 0x3d, 0x20, 0x74, 0x6d, 0x70, 0x31, 0x31, 0x36
        /*03df*/ 	.byte	0x20, 0x3c, 0x20, 0x34, 0x00
	.type		assertMessage_22,@object
	.size		assertMessage_22,(assertMessage_14 - assertMessage_22)
assertMessage_22:
        /*03e4*/ 	.byte	0x69, 0x6e, 0x64, 0x65, 0x78, 0x20, 0x6f, 0x75, 0x74, 0x20, 0x6f, 0x66, 0x20, 0x62, 0x6f, 0x75
        /*03f4*/ 	.byte	0x6e, 0x64, 0x73, 0x3a, 0x20, 0x30, 0x20, 0x3c, 0x3d, 0x20, 0x74, 0x6d, 0x70, 0x32, 0x34, 0x37
        /*0404*/ 	.byte	0x20, 0x3c, 0x20, 0x34, 0x00
	.type		assertMessage_14,@object
	.size		assertMessage_14,(assertFile_12 - assertMessage_14)
assertMessage_14:
        /*0409*/ 	.byte	0x69, 0x6e, 0x64, 0x65, 0x78, 0x20, 0x6f, 0x75, 0x74, 0x20, 0x6f, 0x66, 0x20, 0x62, 0x6f, 0x75
        /*0419*/ 	.byte	0x6e, 0x64, 0x73, 0x3a, 0x20, 0x30, 0x20, 0x3c, 0x3d, 0x20, 0x74, 0x6d, 0x70, 0x31, 0x36, 0x30
        /*0429*/ 	.byte	0x20, 0x3c, 0x20, 0x34, 0x00
	.type		assertFile_12,@object
	.size		assertFile_12,(assertFile_20 - assertFile_12)
assertFile_12:
        /*042e*/ 	.byte	0x69, 0x6e, 0x64, 0x75, 0x63, 0x74, 0x6f, 0x72, 0x5f, 0x63, 0x61, 0x63, 0x68, 0x65, 0x2f, 0x72
        /*043e*/ 	.byte	0x77, 0x2f, 0x63, 0x72, 0x77, 0x71, 0x75, 0x69, 0x35, 0x33, 0x77, 0x70, 0x71, 0x32, 0x62, 0x32
        /*044e*/ 	.byte	0x65, 0x33, 0x79, 0x75, 0x6f, 0x75, 0x37, 0x75, 0x64, 0x75, 0x35, 0x69, 0x6d, 0x64, 0x6e, 0x37
        /*045e*/ 	.byte	0x6e, 0x32, 0x6f, 0x72, 0x74, 0x6d, 0x75, 0x78, 0x67, 0x34, 0x69, 0x65, 0x73, 0x68, 0x34, 0x32
        /*046e*/ 	.byte	0x6f, 0x62, 0x6f, 0x72, 0x6f, 0x72, 0x2e, 0x70, 0x79, 0x00
	.type		assertFile_20,@object
	.size		assertFile_20,(assertFile_4 - assertFile_20)
assertFile_20:
        /*0478*/ 	.byte	0x69, 0x6e, 0x64, 0x75, 0x63, 0x74, 0x6f, 0x72, 0x5f, 0x63, 0x61, 0x63, 0x68, 0x65, 0x2f, 0x72
        /*0488*/ 	.byte	0x77, 0x2f, 0x63, 0x72, 0x77, 0x71, 0x75, 0x69, 0x35, 0x33, 0x77, 0x70, 0x71, 0x32, 0x62, 0x32
        /*0498*/ 	.byte	0x65, 0x33, 0x79, 0x75, 0x6f, 0x75, 0x37, 0x75, 0x64, 0x75, 0x35, 0x69, 0x6d, 0x64, 0x6e, 0x37
        /*04a8*/ 	.byte	0x6e, 0x32, 0x6f, 0x72, 0x74, 0x6d, 0x75, 0x78, 0x67, 0x34, 0x69, 0x65, 0x73, 0x68, 0x34, 0x32
        /*04b8*/ 	.byte	0x6f, 0x62, 0x6f, 0x72, 0x6f, 0x72, 0x2e, 0x70, 0x79, 0x00
	.type		assertFile_4,@object
	.size		assertFile_4,(assertFile_0 - assertFile_4)
assertFile_4:
        /*04c2*/ 	.byte	0x69, 0x6e, 0x64, 0x75, 0x63, 0x74, 0x6f, 0x72, 0x5f, 0x63, 0x61, 0x63, 0x68, 0x65, 0x2f, 0x72
        /*04d2*/ 	.byte	0x77, 0x2f, 0x63, 0x72, 0x77, 0x71, 0x75, 0x69, 0x35, 0x33, 0x77, 0x70, 0x71, 0x32, 0x62, 0x32
        /*04e2*/ 	.byte	0x65, 0x33, 0x79, 0x75, 0x6f, 0x75, 0x37, 0x75, 0x64, 0x75, 0x35, 0x69, 0x6d, 0x64, 0x6e, 0x37
        /*04f2*/ 	.byte	0x6e, 0x32, 0x6f, 0x72, 0x74, 0x6d, 0x75, 0x78, 0x67, 0x34, 0x69, 0x65, 0x73, 0x68, 0x34, 0x32
        /*0502*/ 	.byte	0x6f, 0x62, 0x6f, 0x72, 0x6f, 0x72, 0x2e, 0x70, 0x79, 0x00
	.type		assertFile_0,@object
	.size		assertFile_0,(assertFile_16 - assertFile_0)
assertFile_0:
        /*050c*/ 	.byte	0x69, 0x6e, 0x64, 0x75, 0x63, 0x74, 0x6f, 0x72, 0x5f, 0x63, 0x61, 0x63, 0x68, 0x65, 0x2f, 0x72
        /*051c*/ 	.byte	0x77, 0x2f, 0x63, 0x72, 0x77, 0x71, 0x75, 0x69, 0x35, 0x33, 0x77, 0x70, 0x71, 0x32, 0x62, 0x32
        /*052c*/ 	.byte	0x65, 0x33, 0x79, 0x75, 0x6f, 0x75, 0x37, 0x75, 0x64, 0x75, 0x35, 0x69, 0x6d, 0x64, 0x6e, 0x37
        /*053c*/ 	.byte	0x6e, 0x32, 0x6f, 0x72, 0x74, 0x6d, 0x75, 0x78, 0x67, 0x34, 0x69, 0x65, 0x73, 0x68, 0x34, 0x32
        /*054c*/ 	.byte	0x6f, 0x62, 0x6f, 0x72, 0x6f, 0x72, 0x2e, 0x70, 0x79, 0x00
	.type		assertFile_16,@object
	.size		assertFile_16,(assertFile_8 - assertFile_16)
assertFile_16:
        /*0556*/ 	.byte	0x69, 0x6e, 0x64, 0x75, 0x63, 0x74, 0x6f, 0x72, 0x5f, 0x63, 0x61, 0x63, 0x68, 0x65, 0x2f, 0x72
        /*0566*/ 	.byte	0x77, 0x2f, 0x63, 0x72, 0x77, 0x71, 0x75, 0x69, 0x35, 0x33, 0x77, 0x70, 0x71, 0x32, 0x62, 0x32
        /*0576*/ 	.byte	0x65, 0x33, 0x79, 0x75, 0x6f, 0x75, 0x37, 0x75, 0x64, 0x75, 0x35, 0x69, 0x6d, 0x64, 0x6e, 0x37
        /*0586*/ 	.byte	0x6e, 0x32, 0x6f, 0x72, 0x74, 0x6d, 0x75, 0x78, 0x67, 0x34, 0x69, 0x65, 0x73, 0x68, 0x34, 0x32
        /*0596*/ 	.byte	0x6f, 0x62, 0x6f, 0x72, 0x6f, 0x72, 0x2e, 0x70, 0x79, 0x00
	.type		assertFile_8,@object
	.size		assertFile_8,(assertFile_2 - assertFile_8)
assertFile_8:
        /*05a0*/ 	.byte	0x69, 0x6e, 0x64, 0x75, 0x63, 0x74, 0x6f, 0x72, 0x5f, 0x63, 0x61, 0x63, 0x68, 0x65, 0x2f, 0x72
        /*05b0*/ 	.byte	0x77, 0x2f, 0x63, 0x72, 0x77, 0x71, 0x75, 0x69, 0x35, 0x33, 0x77, 0x70, 0x71, 0x32, 0x62, 0x32
        /*05c0*/ 	.byte	0x65, 0x33, 0x79, 0x75, 0x6f, 0x75, 0x37, 0x75, 0x64, 0x75, 0x35, 0x69, 0x6d, 0x64, 0x6e, 0x37
        /*05d0*/ 	.byte	0x6e, 0x32, 0x6f, 0x72, 0x74, 0x6d, 0x75, 0x78, 0x67, 0x34, 0x69, 0x65, 0x73, 0x68, 0x34, 0x32
        /*05e0*/ 	.byte	0x6f, 0x62, 0x6f, 0x72, 0x6f, 0x72, 0x2e, 0x70, 0x79, 0x00
	.type		assertFile_2,@object
	.size		assertFile_2,(assertFile_18 - assertFile_2)
assertFile_2:
        /*05ea*/ 	.byte	0x69, 0x6e, 0x64, 0x75, 0x63, 0x74, 0x6f, 0x72, 0x5f, 0x63, 0x61, 0x63, 0x68, 0x65, 0x2f, 0x72
        /*05fa*/ 	.byte	0x77, 0x2f, 0x63, 0x72, 0x77, 0x71, 0x75, 0x69, 0x35, 0x33, 0x77, 0x70, 0x71, 0x32, 0x62, 0x32
        /*060a*/ 	.byte	0x65, 0x33, 0x79, 0x75, 0x6f, 0x75, 0x37, 0x75, 0x64, 0x75, 0x35, 0x69, 0x6d, 0x64, 0x6e, 0x37
        /*061a*/ 	.byte	0x6e, 0x32, 0x6f, 0x72, 0x74, 0x6d, 0x75, 0x78, 0x67, 0x34, 0x69, 0x65, 0x73, 0x68, 0x34, 0x32
        /*062a*/ 	.byte	0x6f, 0x62, 0x6f, 0x72, 0x6f, 0x72, 0x2e, 0x70, 0x79, 0x00
	.type		assertFile_18,@object
	.size		assertFile_18,(assertFile_10 - assertFile_18)
assertFile_18:
        /*0634*/ 	.byte	0x69, 0x6e, 0x64, 0x75, 0x63, 0x74, 0x6f, 0x72, 0x5f, 0x63, 0x61, 0x63, 0x68, 0x65, 0x2f, 0x72
        /*0644*/ 	.byte	0x77, 0x2f, 0x63, 0x72, 0x77, 0x71, 0x75, 0x69, 0x35, 0x33, 0x77, 0x70, 0x71, 0x32, 0x62, 0x32
        /*0654*/ 	.byte	0x65, 0x33, 0x79, 0x75, 0x6f, 0x75, 0x37, 0x75, 0x64, 0x75, 0x35, 0x69, 0x6d, 0x64, 0x6e, 0x37
        /*0664*/ 	.byte	0x6e, 0x32, 0x6f, 0x72, 0x74, 0x6d, 0x75, 0x78, 0x67, 0x34, 0x69, 0x65, 0x73, 0x68, 0x34, 0x32
        /*0674*/ 	.byte	0x6f, 0x62, 0x6f, 0x72, 0x6f, 0x72, 0x2e, 0x70, 0x79, 0x00
	.type		assertFile_10,@object
	.size		assertFile_10,(assertFile_22 - assertFile_10)
assertFile_10:
        /*067e*/ 	.byte	0x69, 0x6e, 0x64, 0x75, 0x63, 0x74, 0x6f, 0x72, 0x5f, 0x63, 0x61, 0x63, 0x68, 0x65, 0x2f, 0x72
        /*068e*/ 	.byte	0x77, 0x2f, 0x63, 0x72, 0x77, 0x71, 0x75, 0x69, 0x35, 0x33, 0x77, 0x70, 0x71, 0x32, 0x62, 0x32
        /*069e*/ 	.byte	0x65, 0x33, 0x79, 0x75, 0x6f, 0x75, 0x37, 0x75, 0x64, 0x75, 0x35, 0x69, 0x6d, 0x64, 0x6e, 0x37
        /*06ae*/ 	.byte	0x6e, 0x32, 0x6f, 0x72, 0x74, 0x6d, 0x75, 0x78, 0x67, 0x34, 0x69, 0x65, 0x73, 0x68, 0x34, 0x32
        /*06be*/ 	.byte	0x6f, 0x62, 0x6f, 0x72, 0x6f, 0x72, 0x2e, 0x70, 0x79, 0x00
	.type		assertFile_22,@object
	.size		assertFile_22,(assertFile_6 - assertFile_22)
assertFile_22:
        /*06c8*/ 	.byte	0x69, 0x6e, 0x64, 0x75, 0x63, 0x74, 0x6f, 0x72, 0x5f, 0x63, 0x61, 0x63, 0x68, 0x65, 0x2f, 0x72
        /*06d8*/ 	.byte	0x77, 0x2f, 0x63, 0x72, 0x77, 0x71, 0x75, 0x69, 0x35, 0x33, 0x77, 0x70, 0x71, 0x32, 0x62, 0x32
        /*06e8*/ 	.byte	0x65, 0x33, 0x79, 0x75, 0x6f, 0x75, 0x37, 0x75, 0x64, 0x75, 0x35, 0x69, 0x6d, 0x64, 0x6e, 0x37
        /*06f8*/ 	.byte	0x6e, 0x32, 0x6f, 0x72, 0x74, 0x6d, 0x75, 0x78, 0x67, 0x34, 0x69, 0x65, 0x73, 0x68, 0x34, 0x32
        /*0708*/ 	.byte	0x6f, 0x62, 0x6f, 0x72, 0x6f, 0x72, 0x2e, 0x70, 0x79, 0x00
	.type		assertFile_6,@object
	.size		assertFile_6,(assertFile_14 - assertFile_6)
assertFile_6:
        /*0712*/ 	.byte	0x69, 0x6e, 0x64, 0x75, 0x63, 0x74, 0x6f, 0x72, 0x5f, 0x63, 0x61, 0x63, 0x68, 0x65, 0x2f, 0x72
        /*0722*/ 	.byte	0x77, 0x2f, 0x63, 0x72, 0x77, 0x71, 0x75, 0x69, 0x35, 0x33, 0x77, 0x70, 0x71, 0x32, 0x62, 0x32
        /*0732*/ 	.byte	0x65, 0x33, 0x79, 0x75, 0x6f, 0x75, 0x37, 0x75, 0x64, 0x75, 0x35, 0x69, 0x6d, 0x64, 0x6e, 0x37
        /*0742*/ 	.byte	0x6e, 0x32, 0x6f, 0x72, 0x74, 0x6d, 0x75, 0x78, 0x67, 0x34, 0x69, 0x65, 0x73, 0x68, 0x34, 0x32
        /*0752*/ 	.byte	0x6f, 0x62, 0x6f, 0x72, 0x6f, 0x72, 0x2e, 0x70, 0x79, 0x00
	.type		assertFile_14,@object
	.size		assertFile_14,(assertFile_1 - assertFile_14)
assertFile_14:
        /*075c*/ 	.byte	0x69, 0x6e, 0x64, 0x75, 0x63, 0x74, 0x6f, 0x72, 0x5f, 0x63, 0x61, 0x63, 0x68, 0x65, 0x2f, 0x72
        /*076c*/ 	.byte	0x77, 0x2f, 0x63, 0x72, 0x77, 0x71, 0x75, 0x69, 0x35, 0x33, 0x77, 0x70, 0x71, 0x32, 0x62, 0x32
        /*077c*/ 	.byte	0x65, 0x33, 0x79, 0x75, 0x6f, 0x75, 0x37, 0x75, 0x64, 0x75, 0x35, 0x69, 0x6d, 0x64, 0x6e, 0x37
        /*078c*/ 	.byte	0x6e, 0x32, 0x6f, 0x72, 0x74, 0x6d, 0x75, 0x78, 0x67, 0x34, 0x69, 0x65, 0x73, 0x68, 0x34, 0x32
        /*079c*/ 	.byte	0x6f, 0x62, 0x6f, 0x72, 0x6f, 0x72, 0x2e, 0x70, 0x79, 0x00
	.type		assertFile_1,@object
	.size		assertFile_1,(assertFile_17 - assertFile_1)
assertFile_1:
        /*07a6*/ 	.byte	0x69, 0x6e, 0x64, 0x75, 0x63, 0x74, 0x6f, 0x72, 0x5f, 0x63, 0x61, 0x63, 0x68, 0x65, 0x2f, 0x72
        /*07b6*/ 	.byte	0x77, 0x2f, 0x63, 0x72, 0x77, 0x71, 0x75, 0x69, 0x35, 0x33, 0x77, 0x70, 0x71, 0x32, 0x62, 0x32
        /*07c6*/ 	.byte	0x65, 0x33, 0x79, 0x75, 0x6f, 0x75, 0x37, 0x75, 0x64, 0x75, 0x35, 0x69, 0x6d, 0x64, 0x6e, 0x37
        /*07d6*/ 	.byte	0x6e, 0x32, 0x6f, 0x72, 0x74, 0x6d, 0x75, 0x78, 0x67, 0x34, 0x69, 0x65, 0x73, 0x68, 0x34, 0x32
        /*07e6*/ 	.byte	0x6f, 0x62, 0x6f, 0x72, 0x6f, 0x72, 0x2e, 0x70, 0x79, 0x00
	.type		assertFile_17,@object
	.size		assertFile_17,(assertFile_9 - assertFile_17)
assertFile_17:
        /*07f0*/ 	.byte	0x69, 0x6e, 0x64, 0x75, 0x63, 0x74, 0x6f, 0x72, 0x5f, 0x63, 0x61, 0x63, 0x68, 0x65, 0x2f, 0x72
        /*0800*/ 	.byte	0x77, 0x2f, 0x63, 0x72, 0x77, 0x71, 0x75, 0x69, 0x35, 0x33, 0x77, 0x70, 0x71, 0x32, 0x62, 0x32
        /*0810*/ 	.byte	0x65, 0x33, 0x79, 0x75, 0x6f, 0x75, 0x37, 0x75, 0x64, 0x75, 0x35, 0x69, 0x6d, 0x64, 0x6e, 0x37
        /*0820*/ 	.byte	0x6e, 0x32, 0x6f, 0x72, 0x74, 0x6d, 0x75, 0x78, 0x67, 0x34, 0x69, 0x65, 0x73, 0x68, 0x34, 0x32
        /*0830*/ 	.byte	0x6f, 0x62, 0x6f, 0x72, 0x6f, 0x72, 0x2e, 0x70, 0x79, 0x00
	.type		assertFile_9,@object
	.size		assertFile_9,(assertFile_21 - assertFile_9)
assertFile_9:
        /*083a*/ 	.byte	0x69, 0x6e, 0x64, 0x75, 0x63, 0x74, 0x6f, 0x72, 0x5f, 0x63, 0x61, 0x63, 0x68, 0x65, 0x2f, 0x72
        /*084a*/ 	.byte	0x77, 0x2f, 0x63, 0x72, 0x77, 0x71, 0x75, 0x69, 0x35, 0x33, 0x77, 0x70, 0x71, 0x32, 0x62, 0x32
        /*085a*/ 	.byte	0x65, 0x33, 0x79, 0x75, 0x6f, 0x75, 0x37, 0x75, 0x64, 0x75, 0x35, 0x69, 0x6d, 0x64, 0x6e, 0x37
        /*086a*/ 	.byte	0x6e, 0x32, 0x6f, 0x72, 0x74, 0x6d, 0x75, 0x78, 0x67, 0x34, 0x69, 0x65, 0x73, 0x68, 0x34, 0x32
        /*087a*/ 	.byte	0x6f, 0x62, 0x6f, 0x72, 0x6f, 0x72, 0x2e, 0x70, 0x79, 0x00
	.type		assertFile_21,@object
	.size		assertFile_21,(assertFile_5 - assertFile_21)
assertFile_21:
        /*0884*/ 	.byte	0x69, 0x6e, 0x64, 0x75, 0x63, 0x74, 0x6f, 0x72, 0x5f, 0x63, 0x61, 0x63, 0x68, 0x65, 0x2f, 0x72
        /*0894*/ 	.byte	0x77, 0x2f, 0x63, 0x72, 0x77, 0x71, 0x75, 0x69, 0x35, 0x33, 0x77, 0x70, 0x71, 0x32, 0x62, 0x32
        /*08a4*/ 	.byte	0x65, 0x33, 0x79, 0x75, 0x6f, 0x75, 0x37, 0x75, 0x64, 0x75, 0x35, 0x69, 0x6d, 0x64, 0x6e, 0x37
        /*08b4*/ 	.byte	0x6e, 0x32, 0x6f, 0x72, 0x74, 0x6d, 0x75, 0x78, 0x67, 0x34, 0x69, 0x65, 0x73, 0x68, 0x34, 0x32
        /*08c4*/ 	.byte	0x6f, 0x62, 0x6f, 0x72, 0x6f, 0x72, 0x2e, 0x70, 0x79, 0x00
	.type		assertFile_5,@object
	.size		assertFile_5,(assertFile_13 - assertFile_5)
assertFile_5:
        /*08ce*/ 	.byte	0x69, 0x6e, 0x64, 0x75, 0x63, 0x74, 0x6f, 0x72, 0x5f, 0x63, 0x61, 0x63, 0x68, 0x65, 0x2f, 0x72
        /*08de*/ 	.byte	0x77, 0x2f, 0x63, 0x72, 0x77, 0x71, 0x75, 0x69, 0x35, 0x33, 0x77, 0x70, 0x71, 0x32, 0x62, 0x32
        /*08ee*/ 	.byte	0x65, 0x33, 0x79, 0x75, 0x6f, 0x75, 0x37, 0x75, 0x64, 0x75, 0x35, 0x69, 0x6d, 0x64, 0x6e, 0x37
        /*08fe*/ 	.byte	0x6e, 0x32, 0x6f, 0x72, 0x74, 0x6d, 0x75, 0x78, 0x67, 0x34, 0x69, 0x65, 0x73, 0x68, 0x34, 0x32
        /*090e*/ 	.byte	0x6f, 0x62, 0x6f, 0x72, 0x6f, 0x72, 0x2e, 0x70, 0x79, 0x00
	.type		assertFile_13,@object
	.size		assertFile_13,(assertFile_23 - assertFile_13)
assertFile_13:
        /*0918*/ 	.byte	0x69, 0x6e, 0x64, 0x75, 0x63, 0x74, 0x6f, 0x72, 0x5f, 0x63, 0x61, 0x63, 0x68, 0x65, 0x2f, 0x72
        /*0928*/ 	.byte	0x77, 0x2f, 0x63, 0x72, 0x77, 0x71, 0x75, 0x69, 0x35, 0x33, 0x77, 0x70, 0x71, 0x32, 0x62, 0x32
        /*0938*/ 	.byte	0x65, 0x33, 0x79, 0x75, 0x6f, 0x75, 0x37, 0x75, 0x64, 0x75, 0x35, 0x69, 0x6d, 0x64, 0x6e, 0x37
        /*0948*/ 	.byte	0x6e, 0x32, 0x6f, 0x72, 0x74, 0x6d, 0x75, 0x78, 0x67, 0x34, 0x69, 0x65, 0x73, 0x68, 0x34, 0x32
        /*0958*/ 	.byte	0x6f, 0x62, 0x6f, 0x72, 0x6f, 0x72, 0x2e, 0x70, 0x79, 0x00
	.type		assertFile_23,@object
	.size		assertFile_23,(assertFile_7 - assertFile_23)
assertFile_23:
        /*0962*/ 	.byte	0x69, 0x6e, 0x64, 0x75, 0x63, 0x74, 0x6f, 0x72, 0x5f, 0x63, 0x61, 0x63, 0x68, 0x65, 0x2f, 0x72
        /*0972*/ 	.byte	0x77, 0x2f, 0x63, 0x72, 0x77, 0x71, 0x75, 0x69, 0x35, 0x33, 0x77, 0x70, 0x71, 0x32, 0x62, 0x32
        /*0982*/ 	.byte	0x65, 0x33, 0x79, 0x75, 0x6f, 0x75, 0x37, 0x75, 0x64, 0x75, 0x35, 0x69, 0x6d, 0x64, 0x6e, 0x37
        /*0992*/ 	.byte	0x6e, 0x32, 0x6f, 0x72, 0x74, 0x6d, 0x75, 0x78, 0x67, 0x34, 0x69, 0x65, 0x73, 0x68, 0x34, 0x32
        /*09a2*/ 	.byte	0x6f, 0x62, 0x6f, 0x72, 0x6f, 0x72, 0x2e, 0x70, 0x79, 0x00
	.type		assertFile_7,@object
	.size		assertFile_7,(assertFile_15 - assertFile_7)
assertFile_7:
        /*09ac*/ 	.byte	0x69, 0x6e, 0x64, 0x75, 0x63, 0x74, 0x6f, 0x72, 0x5f, 0x63, 0x61, 0x63, 0x68, 0x65, 0x2f, 0x72
        /*09bc*/ 	.byte	0x77, 0x2f, 0x63, 0x72, 0x77, 0x71, 0x75, 0x69, 0x35, 0x33, 0x77, 0x70, 0x71, 0x32, 0x62, 0x32
        /*09cc*/ 	.byte	0x65, 0x33, 0x79, 0x75, 0x6f, 0x75, 0x37, 0x75, 0x64, 0x75, 0x35, 0x69, 0x6d, 0x64, 0x6e, 0x37
        /*09dc*/ 	.byte	0x6e, 0x32, 0x6f, 0x72, 0x74, 0x6d, 0x75, 0x78, 0x67, 0x34, 0x69, 0x65, 0x73, 0x68, 0x34, 0x32
        /*09ec*/ 	.byte	0x6f, 0x62, 0x6f, 0x72, 0x6f, 0x72, 0x2e, 0x70, 0x79, 0x00
	.type		assertFile_15,@object
	.size		assertFile_15,(assertFile_11 - assertFile_15)
assertFile_15:
        /*09f6*/ 	.byte	0x69, 0x6e, 0x64, 0x75, 0x63, 0x74, 0x6f, 0x72, 0x5f, 0x63, 0x61, 0x63, 0x68, 0x65, 0x2f, 0x72
        /*0a06*/ 	.byte	0x77, 0x2f, 0x63, 0x72, 0x77, 0x71, 0x75, 0x69, 0x35, 0x33, 0x77, 0x70, 0x71, 0x32, 0x62, 0x32
        /*0a16*/ 	.byte	0x65, 0x33, 0x79, 0x75, 0x6f, 0x75, 0x37, 0x75, 0x64, 0x75, 0x35, 0x69, 0x6d, 0x64, 0x6e, 0x37
        /*0a26*/ 	.byte	0x6e, 0x32, 0x6f, 0x72, 0x74, 0x6d, 0x75, 0x78, 0x67, 0x34, 0x69, 0x65, 0x73, 0x68, 0x34, 0x32
        /*0a36*/ 	.byte	0x6f, 0x62, 0x6f, 0x72, 0x6f, 0x72, 0x2e, 0x70, 0x79, 0x00
	.type		assertFile_11,@object
	.size		assertFile_11,(assertFile_19 - assertFile_11)
assertFile_11:
        /*0a40*/ 	.byte	0x69, 0x6e, 0x64, 0x75, 0x63, 0x74, 0x6f, 0x72, 0x5f, 0x63, 0x61, 0x63, 0x68, 0x65, 0x2f, 0x72
        /*0a50*/ 	.byte	0x77, 0x2f, 0x63, 0x72, 0x77, 0x71, 0x75, 0x69, 0x35, 0x33, 0x77, 0x70, 0x71, 0x32, 0x62, 0x32
        /*0a60*/ 	.byte	0x65, 0x33, 0x79, 0x75, 0x6f, 0x75, 0x37, 0x75, 0x64, 0x75, 0x35, 0x69, 0x6d, 0x64, 0x6e, 0x37
        /*0a70*/ 	.byte	0x6e, 0x32, 0x6f, 0x72, 0x74, 0x6d, 0x75, 0x78, 0x67, 0x34, 0x69, 0x65, 0x73, 0x68, 0x34, 0x32
        /*0a80*/ 	.byte	0x6f, 0x62, 0x6f, 0x72, 0x6f, 0x72, 0x2e, 0x70, 0x79, 0x00
	.type		assertFile_19,@object
	.size		assertFile_19,(assertFile_3 - assertFile_19)
assertFile_19:
        /*0a8a*/ 	.byte	0x69, 0x6e, 0x64, 0x75, 0x63, 0x74, 0x6f, 0x72, 0x5f, 0x63, 0x61, 0x63, 0x68, 0x65, 0x2f, 0x72
        /*0a9a*/ 	.byte	0x77, 0x2f, 0x63, 0x72, 0x77, 0x71, 0x75, 0x69, 0x35, 0x33, 0x77, 0x70, 0x71, 0x32, 0x62, 0x32
        /*0aaa*/ 	.byte	0x65, 0x33, 0x79, 0x75, 0x6f, 0x75, 0x37, 0x75, 0x64, 0x75, 0x35, 0x69, 0x6d, 0x64, 0x6e, 0x37
        /*0aba*/ 	.byte	0x6e, 0x32, 0x6f, 0x72, 0x74, 0x6d, 0x75, 0x78, 0x67, 0x34, 0x69, 0x65, 0x73, 0x68, 0x34, 0x32
        /*0aca*/ 	.byte	0x6f, 0x62, 0x6f, 0x72, 0x6f, 0x72, 0x2e, 0x70, 0x79, 0x00
	.type		assertFile_3,@object
	.size		assertFile_3,(.L_61 - assertFile_3)
assertFile_3:
        /*0ad4*/ 	.byte	0x69, 0x6e, 0x64, 0x75, 0x63, 0x74, 0x6f, 0x72, 0x5f, 0x63, 0x61, 0x63, 0x68, 0x65, 0x2f, 0x72
        /*0ae4*/ 	.byte	0x77, 0x2f, 0x63, 0x72, 0x77, 0x71, 0x75, 0x69, 0x35, 0x33, 0x77, 0x70, 0x71, 0x32, 0x62, 0x32
        /*0af4*/ 	.byte	0x65, 0x33, 0x79, 0x75, 0x6f, 0x75, 0x37, 0x75, 0x64, 0x75, 0x35, 0x69, 0x6d, 0x64, 0x6e, 0x37
        /*0b04*/ 	.byte	0x6e, 0x32, 0x6f, 0x72, 0x74, 0x6d, 0x75, 0x78, 0x67, 0x34, 0x69, 0x65, 0x73, 0x68, 0x34, 0x32
        /*0b14*/ 	.byte	0x6f, 0x62, 0x6f, 0x72, 0x6f, 0x72, 0x2e, 0x70, 0x79, 0x00
.L_61:


//--------------------- .nv.constant0.triton_poi_fused_grid_sampler_2d_linalg_vector_norm_sub_4 --------------------------
	.section	.nv.constant0.triton_poi_fused_grid_sampler_2d_linalg_vector_norm_sub_4,"a",@progbits
	.sectionflags	@""
	.align	4
.nv.constant0.triton_poi_fused_grid_sampler_2d_linalg_vector_norm_sub_4:
	.zero		716


//--------------------- SYMBOLS --------------------------

	.type		__assertfail,@function
